//
// Generated by NVIDIA NVVM Compiler
//
// Compiler Build ID: CL-36424714
// Cuda compilation tools, release 13.0, V13.0.88
// Based on NVVM 20.0.0
//

.version 9.0
.target sm_100
.address_size 64

	// .globl	_Z14dummy_functionPij

.visible .entry _Z14dummy_functionPij(
	.param .u64 .ptr .align 1 _Z14dummy_functionPij_param_0,
	.param .u32 _Z14dummy_functionPij_param_1
)
{
	.reg .pred 	%p<3>;
	.reg .b32 	%r<82>;
	.reg .b64 	%rd<6>;

	ld.param.u64 	%rd2, [_Z14dummy_functionPij_param_0];
	cvta.to.global.u64 	%rd3, %rd2;
	mov.u32 	%r1, %tid.x;
	mul.lo.s32 	%r2, %r1, 7;
	mul.lo.s32 	%r3, %r1, 5;
	shl.b32 	%r4, %r1, 2;
	shl.b32 	%r5, %r1, 1;
	add.s64 	%rd1, %rd3, 16;
	mov.b32 	%r68, 0;
	mov.u32 	%r80, %r68;
	mov.u32 	%r81, %r68;
$L__BB0_1:
	shl.b32 	%r49, %r1, 3;
	mad.lo.s32 	%r78, %r68, 28, %r49;
	shl.b32 	%r10, %r68, 6;
	mad.lo.s32 	%r77, %r68, 21, %r2;
	mul.lo.s32 	%r12, %r68, 56;
	mul.lo.s32 	%r50, %r68, 15;
	mad.lo.s32 	%r76, %r1, 6, %r50;
	mul.lo.s32 	%r14, %r68, 48;
	mad.lo.s32 	%r75, %r68, 10, %r3;
	mul.lo.s32 	%r16, %r68, 40;
	mad.lo.s32 	%r74, %r68, 6, %r4;
	shl.b32 	%r18, %r68, 5;
	add.s32 	%r51, %r1, %r68;
	mul.lo.s32 	%r73, %r51, 3;
	mul.lo.s32 	%r20, %r68, 24;
	add.s32 	%r72, %r5, %r68;
	shl.b32 	%r22, %r68, 4;
	shl.b32 	%r23, %r68, 3;
	mov.b32 	%r71, 0;
	mov.u32 	%r79, %r71;
$L__BB0_2:
	mul.wide.s32 	%rd4, %r80, 4;
	add.s64 	%rd5, %rd1, %rd4;
	add.s32 	%r52, %r1, %r81;
	add.s32 	%r53, %r52, %r71;
	and.b32  	%r54, %r53, 15;
	st.global.u32 	[%rd5+-16], %r54;
	add.s32 	%r55, %r81, %r72;
	and.b32  	%r56, %r55, 15;
	st.global.u32 	[%rd5+-12], %r56;
	add.s32 	%r57, %r81, %r73;
	and.b32  	%r58, %r57, 15;
	st.global.u32 	[%rd5+-8], %r58;
	add.s32 	%r59, %r81, %r74;
	and.b32  	%r60, %r59, 15;
	st.global.u32 	[%rd5+-4], %r60;
	add.s32 	%r61, %r81, %r75;
	and.b32  	%r62, %r61, 15;
	st.global.u32 	[%rd5], %r62;
	add.s32 	%r63, %r81, %r76;
	and.b32  	%r64, %r63, 15;
	st.global.u32 	[%rd5+4], %r64;
	add.s32 	%r65, %r81, %r77;
	and.b32  	%r66, %r65, 15;
	st.global.u32 	[%rd5+8], %r66;
	add.s32 	%r67, %r81, %r78;
	and.b32  	%r81, %r67, 15;
	add.s32 	%r80, %r80, 8;
	st.global.u32 	[%rd5+12], %r81;
	add.s32 	%r79, %r79, 8;
	add.s32 	%r78, %r78, %r10;
	add.s32 	%r77, %r77, %r12;
	add.s32 	%r76, %r76, %r14;
	add.s32 	%r75, %r75, %r16;
	add.s32 	%r74, %r74, %r18;
	add.s32 	%r73, %r73, %r20;
	add.s32 	%r72, %r72, %r22;
	add.s32 	%r71, %r71, %r23;
	setp.ne.s32 	%p1, %r79, 1000;
	@%p1 bra 	$L__BB0_2;
	add.s32 	%r68, %r68, 1;
	setp.ne.s32 	%p2, %r68, 100;
	@%p2 bra 	$L__BB0_1;
	ret;

}


// ===== COMPILED SASS (sm_100) =====

	.target	sm_100

	.elftype	@"ET_EXEC"


//--------------------- .note.nv.tkinfo           --------------------------
	.section	.note.nv.tkinfo,"",@"SHT_NOTE"
	.sectionflags	@"SHF_NOTE_NV_TKINFO"
	.tkinfo
        /*0018*/ 	.word	0x00000002
        /*0030*/ 	.string	""
        /*0030*/ 	.string	"ptxas"
        /*0030*/ 	.string	"Cuda compilation tools, release 13.0, V13.0.88"
        /*0030*/ 	.string	"Build cuda_13.0.r13.0/compiler.36424714_0"
        /*0030*/ 	.string	"-arch sm_100 -m 64 "



//--------------------- .note.nv.cuinfo           --------------------------
	.section	.note.nv.cuinfo,"",@"SHT_NOTE"
	.sectionflags	@"SHF_NOTE_NV_CUINFO"
        /*0018*/ 	.short	0x0002
        /*001a*/ 	.short	0x0064
        /*001c*/ 	.short	0x0082
	.zero		2


//--------------------- .nv.info                  --------------------------
	.section	.nv.info,"",@"SHT_CUDA_INFO"
	.align	4


	//----- nvinfo : EIATTR_REGCOUNT
	.align		4
        /*0000*/ 	.byte	0x04, 0x2f
        /*0002*/ 	.short	(.L_1 - .L_0)
	.align		4
.L_0:
        /*0004*/ 	.word	index@(_Z14dummy_functionPij)
        /*0008*/ 	.word	0x00000020


	//----- nvinfo : EIATTR_FRAME_SIZE
	.align		4
.L_1:
        /*000c*/ 	.byte	0x04, 0x11
        /*000e*/ 	.short	(.L_3 - .L_2)
	.align		4
.L_2:
        /*0010*/ 	.word	index@(_Z14dummy_functionPij)
        /*0014*/ 	.word	0x00000000


	//----- nvinfo : EIATTR_MIN_STACK_SIZE
	.align		4
.L_3:
        /*0018*/ 	.byte	0x04, 0x12
        /*001a*/ 	.short	(.L_5 - .L_4)
	.align		4
.L_4:
        /*001c*/ 	.word	index@(_Z14dummy_functionPij)
        /*0020*/ 	.word	0x00000000
.L_5:


//--------------------- .nv.compat                --------------------------
	.section	.nv.compat,"",@"SHT_CUDA_COMPAT_INFO"
	.align	4
        /*0000*/ 	.byte	0x02, 0x09, 0x00, 0x00, 0x02, 0x02, 0x01, 0x00, 0x02, 0x05, 0x05, 0x00, 0x03, 0x07, 0x01, 0x01
        /*0010*/ 	.byte	0x02, 0x03, 0x00, 0x00, 0x02, 0x06, 0x01, 0x00, 0x04, 0x0b, 0x08, 0x00, 0x09, 0x00, 0x00, 0x00
        /*0020*/ 	.byte	0x00, 0x00, 0x00, 0x00


//--------------------- .nv.info._Z14dummy_functionPij --------------------------
	.section	.nv.info._Z14dummy_functionPij,"",@"SHT_CUDA_INFO"
	.sectionflags	@""
	.align	4


	//----- nvinfo : EIATTR_CUDA_API_VERSION
	.align		4
        /*0000*/ 	.byte	0x04, 0x37
        /*0002*/ 	.short	(.L_7 - .L_6)
.L_6:
        /*0004*/ 	.word	0x00000082


	//----- nvinfo : EIATTR_KPARAM_INFO
	.align		4
.L_7:
        /*0008*/ 	.byte	0x04, 0x17
        /*000a*/ 	.short	(.L_9 - .L_8)
.L_8:
        /*000c*/ 	.word	0x00000000
        /*0010*/ 	.short	0x0001
        /*0012*/ 	.short	0x0008
        /*0014*/ 	.byte	0x00, 0xf0, 0x11, 0x00


	//----- nvinfo : EIATTR_KPARAM_INFO
	.align		4
.L_9:
        /*0018*/ 	.byte	0x04, 0x17
        /*001a*/ 	.short	(.L_11 - .L_10)
.L_10:
        /*001c*/ 	.word	0x00000000
        /*0020*/ 	.short	0x0000
        /*0022*/ 	.short	0x0000
        /*0024*/ 	.byte	0x00, 0xf5, 0x21, 0x00


	//----- nvinfo : EIATTR_SPARSE_MMA_MASK
	.align		4
.L_11:
        /*0028*/ 	.byte	0x03, 0x50
        /*002a*/ 	.short	0x0000


	//----- nvinfo : EIATTR_MAXREG_COUNT
	.align		4
        /*002c*/ 	.byte	0x03, 0x1b
        /*002e*/ 	.short	0x00ff


	//----- nvinfo : EIATTR_MERCURY_ISA_VERSION
	.align		4
        /*0030*/ 	.byte	0x03, 0x5f
        /*0032*/ 	.short	0x0101


	//----- nvinfo : EIATTR_VRC_CTA_INIT_COUNT
	.align		4
        /*0034*/ 	.byte	0x02, 0x4a
	.zero		1
	.zero		1


	//----- nvinfo : EIATTR_EXIT_INSTR_OFFSETS
	.align		4
        /*0038*/ 	.byte	0x04, 0x1c
        /*003a*/ 	.short	(.L_13 - .L_12)


	//   ....[0]....
.L_12:
        /*003c*/ 	.word	0x00010ac0


	//----- nvinfo : EIATTR_CBANK_PARAM_SIZE
	.align		4
.L_13:
        /*0040*/ 	.byte	0x03, 0x19
        /*0042*/ 	.short	0x000c


	//----- nvinfo : EIATTR_PARAM_CBANK
	.align		4
        /*0044*/ 	.byte	0x04, 0x0a
        /*0046*/ 	.short	(.L_15 - .L_14)
	.align		4
.L_14:
        /*0048*/ 	.word	index@(.nv.constant0._Z14dummy_functionPij)
        /*004c*/ 	.short	0x0380
        /*004e*/ 	.short	0x000c


	//----- nvinfo : EIATTR_SW_WAR
	.align		4
.L_15:
        /*0050*/ 	.byte	0x04, 0x36
        /*0052*/ 	.short	(.L_17 - .L_16)
.L_16:
        /*0054*/ 	.word	0x00000008
.L_17:


//--------------------- .nv.callgraph             --------------------------
	.section	.nv.callgraph,"",@"SHT_CUDA_CALLGRAPH"
	.align	4
	.sectionentsize	8
	.align		4
        /*0000*/ 	.word	0x00000000
	.align		4
        /*0004*/ 	.word	0xffffffff
	.align		4
        /*0008*/ 	.word	0x00000000
	.align		4
        /*000c*/ 	.word	0xfffffffe
	.align		4
        /*0010*/ 	.word	0x00000000
	.align		4
        /*0014*/ 	.word	0xfffffffd
	.align		4
        /*0018*/ 	.word	0x00000000
	.align		4
        /*001c*/ 	.word	0xfffffffc


//--------------------- .text._Z14dummy_functionPij --------------------------
	.section	.text._Z14dummy_functionPij,"ax",@progbits
	.align	128
        .global         _Z14dummy_functionPij
        .type           _Z14dummy_functionPij,@function
        .size           _Z14dummy_functionPij,(.L_x_2 - _Z14dummy_functionPij)
        .other          _Z14dummy_functionPij,@"STO_CUDA_ENTRY STV_DEFAULT"
_Z14dummy_functionPij:
.text._Z14dummy_functionPij:
[----:B------:R-:W-:Y:S01]  /*0000*/  LDC R1, c[0x0][0x37c] ;  /* 0x0000df00ff017b82 */ /* 0x000fe20000000800 */
[----:B------:R-:W0:Y:S01]  /*0010*/  S2R R0, SR_TID.X ;  /* 0x0000000000007919 */ /* 0x000e220000002100 */
[----:B------:R-:W1:Y:S01]  /*0020*/  LDCU.64 UR4, c[0x0][0x380] ;  /* 0x00007000ff0477ac */ /* 0x000e620008000a00 */
[----:B------:R-:W-:Y:S02]  /*0030*/  IMAD.MOV.U32 R7, RZ, RZ, RZ ;  /* 0x000000ffff077224 */ /* 0x000fe400078e00ff */
[----:B------:R-:W-:Y:S01]  /*0040*/  IMAD.MOV.U32 R5, RZ, RZ, RZ ;  /* 0x000000ffff057224 */ /* 0x000fe200078e00ff */
[----:B------:R-:W2:Y:S01]  /*0050*/  LDCU.64 UR6, c[0x0][0x358] ;  /* 0x00006b00ff0677ac */ /* 0x000ea20008000a00 */
[----:B------:R-:W-:Y:S01]  /*0060*/  IMAD.MOV.U32 R15, RZ, RZ, RZ ;  /* 0x000000ffff0f7224 */ /* 0x000fe200078e00ff */
[----:B-1----:R-:W-:-:S04]  /*0070*/  UIADD3 UR4, UP0, UPT, UR4, 0x10, URZ ;  /* 0x0000001004047890 */ /* 0x002fc8000ff1e0ff */
[----:B------:R-:W-:Y:S02]  /*0080*/  UIADD3.X UR5, UPT, UPT, URZ, UR5, URZ, UP0, !UPT ;  /* 0x00000005ff057290 */ /* 0x000fe400087fe4ff */
[----:B------:R-:W-:-:S04]  /*0090*/  IMAD.U32 R2, RZ, RZ, UR4 ;  /* 0x00000004ff027e24 */ /* 0x000fc8000f8e00ff */
[----:B------:R-:W-:Y:S01]  /*00a0*/  IMAD.U32 R3, RZ, RZ, UR5 ;  /* 0x00000005ff037e24 */ /* 0x000fe2000f8e00ff */
[----:B0-2---:R-:W-:-:S07]  /*00b0*/  SHF.L.U32 R4, R0, 0x2, RZ ;  /* 0x0000000200047819 */ /* 0x005fce00000006ff */
.L_x_0:
[C-C-:B------:R-:W-:Y:S01]  /*00c0*/  IMAD R18, R0.reuse, 0x2, R7.reuse ;  /* 0x0000000200127824 */ /* 0x140fe200078e0207 */
[CC--:B------:R-:W-:Y:S01]  /*00d0*/  IADD3 R6, PT, PT, R0.reuse, R15.reuse, RZ ;  /* 0x0000000f00067210 */ /* 0x0c0fe20007ffe0ff */
[C---:B--2---:R-:W-:Y:S01]  /*00e0*/  IMAD.IADD R12, R0.reuse, 0x1, R7 ;  /* 0x00000001000c7824 */ /* 0x044fe200078e0207 */
[----:B------:R-:W-:Y:S01]  /*00f0*/  SHF.L.U32 R22, R0, 0x3, RZ ;  /* 0x0000000300167819 */ /* 0x000fe200000006ff */
[--C-:B------:R-:W-:Y:S01]  /*0100*/  IMAD.IADD R8, R18, 0x1, R15.reuse ;  /* 0x0000000112087824 */ /* 0x100fe200078e020f */
[----:B------:R-:W-:Y:S01]  /*0110*/  LOP3.LUT R13, R6, 0xf, RZ, 0xc0, !PT ;  /* 0x0000000f060d7812 */ /* 0x000fe200078ec0ff */
[----:B------:R-:W-:Y:S01]  /*0120*/  IMAD R6, R12, 0x3, R15 ;  /* 0x000000030c067824 */ /* 0x000fe200078e020f */
[C---:B------:R-:W-:Y:S01]  /*0130*/  LEA R18, R7.reuse, R18, 0x4 ;  /* 0x0000001207127211 */ /* 0x040fe200078e20ff */
[C---:B------:R-:W-:Y:S01]  /*0140*/  IMAD R20, R7.reuse, 0x6, R4 ;  /* 0x0000000607147824 */ /* 0x040fe200078e0204 */
[----:B------:R-:W-:Y:S01]  /*0150*/  LOP3.LUT R17, R8, 0xf, RZ, 0xc0, !PT ;  /* 0x0000000f08117812 */ /* 0x000fe200078ec0ff */
[----:B------:R-:W-:Y:S01]  /*0160*/  IMAD R8, R7, 0x3, R0 ;  /* 0x0000000307087824 */ /* 0x000fe200078e0200 */
[----:B------:R-:W-:Y:S01]  /*0170*/  LOP3.LUT R19, R6, 0xf, RZ, 0xc0, !PT ;  /* 0x0000000f06137812 */ /* 0x000fe200078ec0ff */
[----:B------:R-:W-:Y:S01]  /*0180*/  IMAD.WIDE R10, R5, 0x4, R2 ;  /* 0x00000004050a7825 */ /* 0x000fe200078e0202 */
[----:B------:R-:W-:-:S03]  /*0190*/  IADD3 R6, PT, PT, R20, R15, RZ ;  /* 0x0000000f14067210 */ /* 0x000fc60007ffe0ff */
[C---:B------:R-:W-:Y:S01]  /*01a0*/  IMAD R14, R7.reuse, 0x2, R0 ;  /* 0x00000002070e7824 */ /* 0x040fe200078e0200 */
[----:B------:R0:W-:Y:S01]  /*01b0*/  STG.E desc[UR6][R10.64+-0xc], R17 ;  /* 0xfffff4110a007986 */ /* 0x0001e2000c101906 */
[C---:B------:R-:W-:Y:S02]  /*01c0*/  IMAD R9, R7.reuse, 0xf, RZ ;  /* 0x0000000f07097824 */ /* 0x040fe400078e02ff */
[----:B------:R-:W-:Y:S01]  /*01d0*/  IMAD R8, R8, 0x7, RZ ;  /* 0x0000000708087824 */ /* 0x000fe200078e02ff */
[----:B------:R1:W-:Y:S01]  /*01e0*/  STG.E desc[UR6][R10.64+-0x10], R13 ;  /* 0xfffff00d0a007986 */ /* 0x0003e2000c101906 */
[----:B------:R-:W-:Y:S02]  /*01f0*/  IMAD R14, R14, 0x5, RZ ;  /* 0x000000050e0e7824 */ /* 0x000fe400078e02ff */
[----:B------:R-:W-:Y:S01]  /*0200*/  IMAD R16, R0, 0x6, R9 ;  /* 0x0000000600107824 */ /* 0x000fe200078e0209 */
[----:B------:R2:W-:Y:S01]  /*0210*/  STG.E desc[UR6][R10.64+-0x8], R19 ;  /* 0xfffff8130a007986 */ /* 0x0005e2000c101906 */
[----:B------:R-:W-:-:S02]  /*0220*/  IMAD R22, R7, 0x1c, R22 ;  /* 0x0000001c07167824 */ /* 0x000fc400078e0216 */
[--C-:B------:R-:W-:Y:S02]  /*0230*/  IMAD.IADD R9, R16, 0x1, R15.reuse ;  /* 0x0000000110097824 */ /* 0x100fe400078e020f */
[--C-:B0-----:R-:W-:Y:S02]  /*0240*/  IMAD.IADD R17, R8, 0x1, R15.reuse ;  /* 0x0000000108117824 */ /* 0x101fe400078e020f */
[----:B------:R-:W-:Y:S01]  /*0250*/  IMAD R20, R7, 0x20, R20 ;  /* 0x0000002007147824 */ /* 0x000fe200078e0214 */
[----:B-1----:R-:W-:Y:S01]  /*0260*/  LOP3.LUT R13, R6, 0xf, RZ, 0xc0, !PT ;  /* 0x0000000f060d7812 */ /* 0x002fe200078ec0ff */
[--C-:B------:R-:W-:Y:S01]  /*0270*/  IMAD.IADD R6, R14, 0x1, R15.reuse ;  /* 0x000000010e067824 */ /* 0x100fe200078e020f */
[----:B------:R-:W-:Y:S01]  /*0280*/  LOP3.LUT R25, R17, 0xf, RZ, 0xc0, !PT ;  /* 0x0000000f11197812 */ /* 0x000fe200078ec0ff */
[----:B------:R-:W-:Y:S01]  /*0290*/  IMAD.IADD R17, R22, 0x1, R15 ;  /* 0x0000000116117824 */ /* 0x000fe200078e020f */
[----:B------:R-:W-:Y:S01]  /*02a0*/  LOP3.LUT R23, R9, 0xf, RZ, 0xc0, !PT ;  /* 0x0000000f09177812 */ /* 0x000fe200078ec0ff */
[C---:B------:R-:W-:Y:S01]  /*02b0*/  IMAD.SHL.U32 R9, R7.reuse, 0x8, RZ ;  /* 0x0000000807097824 */ /* 0x040fe200078e00ff */
[----:B------:R-:W-:Y:S01]  /*02c0*/  LOP3.LUT R21, R6, 0xf, RZ, 0xc0, !PT ;  /* 0x0000000f06157812 */ /* 0x000fe200078ec0ff */
[----:B------:R-:W-:Y:S01]  /*02d0*/  IMAD R6, R7, 0x18, RZ ;  /* 0x0000001807067824 */ /* 0x000fe200078e02ff */
[----:B------:R-:W-:Y:S01]  /*02e0*/  LOP3.LUT R17, R17, 0xf, RZ, 0xc0, !PT ;  /* 0x0000000f11117812 */ /* 0x000fe200078ec0ff */
[----:B--2---:R-:W-:Y:S01]  /*02f0*/  VIADD R19, R5, 0x8 ;  /* 0x0000000805137836 */ /* 0x004fe20000000000 */
[----:B------:R0:W-:Y:S01]  /*0300*/  STG.E desc[UR6][R10.64+-0x4], R13 ;  /* 0xfffffc0d0a007986 */ /* 0x0001e2000c101906 */
[----:B------:R-:W-:Y:S01]  /*0310*/  IMAD R15, R12, 0x3, R6 ;  /* 0x000000030c0f7824 */ /* 0x000fe200078e0206 */
[----:B------:R-:W-:Y:S01]  /*0320*/  IADD3 R24, PT, PT, R17, R20, RZ ;  /* 0x0000001411187210 */ /* 0x000fe20007ffe0ff */
[C---:B------:R-:W-:Y:S01]  /*0330*/  IMAD R22, R7.reuse, 0x40, R22 ;  /* 0x0000004007167824 */ /* 0x040fe200078e0216 */
[----:B------:R1:W-:Y:S01]  /*0340*/  STG.E desc[UR6][R10.64], R21 ;  /* 0x000000150a007986 */ /* 0x0003e2000c101906 */
[----:B------:R-:W-:-:S02]  /*0350*/  IMAD R14, R7, 0x28, R14 ;  /* 0x00000028070e7824 */ /* 0x000fc400078e020e */
[C---:B------:R-:W-:Y:S01]  /*0360*/  IMAD R16, R7.reuse, 0x30, R16 ;  /* 0x0000003007107824 */ /* 0x040fe200078e0210 */
[----:B------:R2:W-:Y:S01]  /*0370*/  STG.E desc[UR6][R10.64+0x4], R23 ;  /* 0x000004170a007986 */ /* 0x0005e2000c101906 */
[----:B------:R-:W-:Y:S02]  /*0380*/  IMAD R8, R7, 0x38, R8 ;  /* 0x0000003807087824 */ /* 0x000fe400078e0208 */
[----:B------:R-:W-:Y:S01]  /*0390*/  IMAD.IADD R26, R17, 0x1, R22 ;  /* 0x00000001111a7824 */ /* 0x000fe200078e0216 */
[----:B------:R3:W-:Y:S01]  /*03a0*/  STG.E desc[UR6][R10.64+0x8], R25 ;  /* 0x000008190a007986 */ /* 0x0007e2000c101906 */
[----:B0-----:R-:W-:Y:S01]  /*03b0*/  IMAD.WIDE R12, R19, 0x4, R2 ;  /* 0x00000004130c7825 */ /* 0x001fe200078e0202 */
[----:B------:R-:W-:Y:S02]  /*03c0*/  IADD3 R19, PT, PT, R9, R0, R17 ;  /* 0x0000000009137210 */ /* 0x000fe40007ffe011 */
[----:B------:R0:W-:Y:S01]  /*03d0*/  STG.E desc[UR6][R10.64+0xc], R17 ;  /* 0x00000c110a007986 */ /* 0x0001e2000c101906 */
[--C-:B-1----:R-:W-:Y:S01]  /*03e0*/  IMAD.IADD R21, R17, 0x1, R18.reuse ;  /* 0x0000000111157824 */ /* 0x102fe200078e0212 */
[----:B------:R-:W-:Y:S01]  /*03f0*/  LOP3.LUT R19, R19, 0xf, RZ, 0xc0, !PT ;  /* 0x0000000f13137812 */ /* 0x000fe200078ec0ff */
[----:B------:R-:W-:-:S02]  /*0400*/  IMAD R18, R7, 0x10, R18 ;  /* 0x0000001007127824 */ /* 0x000fc400078e0212 */
[--C-:B--2---:R-:W-:Y:S01]  /*0410*/  IMAD.IADD R23, R17, 0x1, R15.reuse ;  /* 0x0000000111177824 */ /* 0x104fe200078e020f */
[----:B------:R-:W-:Y:S01]  /*0420*/  LOP3.LUT R21, R21, 0xf, RZ, 0xc0, !PT ;  /* 0x0000000f15157812 */ /* 0x000fe200078ec0ff */
[----:B------:R1:W-:Y:S01]  /*0430*/  STG.E desc[UR6][R12.64+-0x10], R19 ;  /* 0xfffff0130c007986 */ /* 0x0003e2000c101906 */
[----:B---3--:R-:W-:Y:S01]  /*0440*/  LOP3.LUT R25, R24, 0xf, RZ, 0xc0, !PT ;  /* 0x0000000f18197812 */ /* 0x008fe200078ec0ff */
[----:B------:R-:W-:Y:S01]  /*0450*/  IMAD.IADD R24, R17, 0x1, R14 ;  /* 0x0000000111187824 */ /* 0x000fe200078e020e */
[----:B------:R-:W-:Y:S01]  /*0460*/  LOP3.LUT R23, R23, 0xf, RZ, 0xc0, !PT ;  /* 0x0000000f17177812 */ /* 0x000fe200078ec0ff */
[----:B------:R2:W-:Y:S01]  /*0470*/  STG.E desc[UR6][R12.64+-0xc], R21 ;  /* 0xfffff4150c007986 */ /* 0x0005e2000c101906 */
[C---:B0-----:R-:W-:Y:S01]  /*0480*/  IADD3 R10, PT, PT, R17.reuse, R16, RZ ;  /* 0x00000010110a7210 */ /* 0x041fe20007ffe0ff */
[----:B------:R-:W-:Y:S01]  /*0490*/  IMAD.IADD R11, R17, 0x1, R8 ;  /* 0x00000001110b7824 */ /* 0x000fe200078e0208 */
[----:B------:R-:W-:Y:S01]  /*04a0*/  LOP3.LUT R17, R26, 0xf, RZ, 0xc0, !PT ;  /* 0x0000000f1a117812 */ /* 0x000fe200078ec0ff */
[----:B------:R0:W-:Y:S01]  /*04b0*/  STG.E desc[UR6][R12.64+-0x4], R25 ;  /* 0xfffffc190c007986 */ /* 0x0001e2000c101906 */
[----:B------:R-:W-:-:S02]  /*04c0*/  IMAD.IADD R15, R6, 0x1, R15 ;  /* 0x00000001060f7824 */ /* 0x000fc400078e020f */
[----:B------:R-:W-:Y:S01]  /*04d0*/  IMAD R16, R7, 0x30, R16 ;  /* 0x0000003007107824 */ /* 0x000fe200078e0210 */
[----:B-1----:R-:W-:Y:S01]  /*04e0*/  LOP3.LUT R19, R24, 0xf, RZ, 0xc0, !PT ;  /* 0x0000000f18137812 */ /* 0x002fe200078ec0ff */
[----:B------:R1:W-:Y:S01]  /*04f0*/  STG.E desc[UR6][R12.64+-0x8], R23 ;  /* 0xfffff8170c007986 */ /* 0x0003e2000c101906 */
[----:B------:R-:W-:Y:S01]  /*0500*/  IADD3 R24, PT, PT, R17, R18, RZ ;  /* 0x0000001211187210 */ /* 0x000fe20007ffe0ff */
[C---:B------:R-:W-:Y:S01]  /*0510*/  IMAD R20, R7.reuse, 0x20, R20 ;  /* 0x0000002007147824 */ /* 0x040fe200078e0214 */
[----:B--2---:R-:W-:Y:S01]  /*0520*/  LOP3.LUT R21, R10, 0xf, RZ, 0xc0, !PT ;  /* 0x0000000f0a157812 */ /* 0x004fe200078ec0ff */
[----:B------:R-:W-:Y:S01]  /*0530*/  STG.E desc[UR6][R12.64], R19 ;  /* 0x000000130c007986 */ /* 0x000fe2000c101906 */
[----:B------:R-:W-:Y:S02]  /*0540*/  IMAD R14, R7, 0x28, R14 ;  /* 0x00000028070e7824 */ /* 0x000fe400078e020e */
[----:B0-----:R-:W-:Y:S01]  /*0550*/  VIADD R25, R5, 0x10 ;  /* 0x0000001005197836 */ /* 0x001fe20000000000 */
[----:B------:R0:W-:Y:S01]  /*0560*/  STG.E desc[UR6][R12.64+0x4], R21 ;  /* 0x000004150c007986 */ /* 0x0001e2000c101906 */
[----:B------:R-:W-:Y:S01]  /*0570*/  IMAD R8, R7, 0x38, R8 ;  /* 0x0000003807087824 */ /* 0x000fe200078e0208 */
[----:B------:R-:W-:Y:S01]  /*0580*/  IADD3 R26, PT, PT, R17, R20, RZ ;  /* 0x00000014111a7210 */ /* 0x000fe20007ffe0ff */
[----:B------:R-:W-:Y:S01]  /*0590*/  IMAD R22, R7, 0x40, R22 ;  /* 0x0000004007167824 */ /* 0x000fe200078e0216 */
[----:B-1----:R-:W-:Y:S01]  /*05a0*/  LOP3.LUT R23, R11, 0xf, RZ, 0xc0, !PT ;  /* 0x0000000f0b177812 */ /* 0x002fe200078ec0ff */
[----:B------:R-:W-:Y:S01]  /*05b0*/  IMAD.WIDE R10, R25, 0x4, R2 ;  /* 0x00000004190a7825 */ /* 0x000fe200078e0202 */
[----:B------:R-:W-:Y:S01]  /*05c0*/  LOP3.LUT R25, R24, 0xf, RZ, 0xc0, !PT ;  /* 0x0000000f18197812 */ /* 0x000fe200078ec0ff */
[----:B------:R-:W-:Y:S02]  /*05d0*/  STG.E desc[UR6][R12.64+0xc], R17 ;  /* 0x00000c110c007986 */ /* 0x000fe4000c101906 */
[----:B------:R-:W-:-:S02]  /*05e0*/  IMAD.IADD R24, R17, 0x1, R15 ;  /* 0x0000000111187824 */ /* 0x000fc400078e020f */
[----:B------:R1:W-:Y:S01]  /*05f0*/  STG.E desc[UR6][R12.64+0x8], R23 ;  /* 0x000008170c007986 */ /* 0x0003e2000c101906 */
[----:B0-----:R-:W-:Y:S01]  /*0600*/  LOP3.LUT R21, R26, 0xf, RZ, 0xc0, !PT ;  /* 0x0000000f1a157812 */ /* 0x001fe200078ec0ff */
[----:B------:R-:W-:Y:S01]  /*0610*/  IMAD R18, R7, 0x10, R18 ;  /* 0x0000001007127824 */ /* 0x000fe200078e0212 */
[----:B------:R-:W-:Y:S01]  /*0620*/  LOP3.LUT R19, R24, 0xf, RZ, 0xc0, !PT ;  /* 0x0000000f18137812 */ /* 0x000fe200078ec0ff */
[----:B------:R0:W-:Y:S01]  /*0630*/  STG.E desc[UR6][R10.64+-0xc], R25 ;  /* 0xfffff4190a007986 */ /* 0x0001e2000c101906 */
[--C-:B------:R-:W-:Y:S02]  /*0640*/  IMAD.IADD R24, R17, 0x1, R14.reuse ;  /* 0x0000000111187824 */ /* 0x100fe400078e020e */
[----:B------:R-:W-:Y:S01]  /*0650*/  IMAD.IADD R15, R6, 0x1, R15 ;  /* 0x00000001060f7824 */ /* 0x000fe200078e020f */
[----:B------:R2:W-:Y:S01]  /*0660*/  STG.E desc[UR6][R10.64+-0x8], R19 ;  /* 0xfffff8130a007986 */ /* 0x0005e2000c101906 */
[----:B------:R-:W-:Y:S02]  /*0670*/  VIADD R29, R5, 0x18 ;  /* 0x00000018051d7836 */ /* 0x000fe40000000000 */
[----:B------:R-:W-:Y:S01]  /*0680*/  IMAD R14, R7, 0x28, R14 ;  /* 0x00000028070e7824 */ /* 0x000fe200078e020e */
[----:B-1----:R-:W-:Y:S01]  /*0690*/  LOP3.LUT R23, R24, 0xf, RZ, 0xc0, !PT ;  /* 0x0000000f18177812 */ /* 0x002fe200078ec0ff */
[C---:B------:R-:W-:Y:S01]  /*06a0*/  IMAD.IADD R12, R17.reuse, 0x1, R16 ;  /* 0x00000001110c7824 */ /* 0x040fe200078e0210 */
[----:B------:R1:W-:Y:S01]  /*06b0*/  STG.E desc[UR6][R10.64+-0x4], R21 ;  /* 0xfffffc150a007986 */ /* 0x0003e2000c101906 */
[----:B------:R-:W-:-:S02]  /*06c0*/  IMAD.IADD R13, R17, 0x1, R8 ;  /* 0x00000001110d7824 */ /* 0x000fc400078e0208 */
[----:B------:R-:W-:Y:S01]  /*06d0*/  IMAD R20, R7, 0x20, R20 ;  /* 0x0000002007147824 */ /* 0x000fe200078e0214 */
[----:B0-----:R-:W-:Y:S01]  /*06e0*/  LOP3.LUT R25, R12, 0xf, RZ, 0xc0, !PT ;  /* 0x0000000f0c197812 */ /* 0x001fe200078ec0ff */
[----:B------:R0:W-:Y:S01]  /*06f0*/  STG.E desc[UR6][R10.64], R23 ;  /* 0x000000170a007986 */ /* 0x0001e2000c101906 */
[----:B--2---:R-:W-:Y:S01]  /*0700*/  IMAD.IADD R19, R17, 0x1, R22 ;  /* 0x0000000111137824 */ /* 0x004fe200078e0216 */
[----:B------:R-:W-:Y:S01]  /*0710*/  IADD3 R12, PT, PT, R9, R9, RZ ;  /* 0x00000009090c7210 */ /* 0x000fe20007ffe0ff */
[----:B------:R-:W-:Y:S01]  /*0720*/  IMAD R16, R7, 0x30, R16 ;  /* 0x0000003007107824 */ /* 0x000fe200078e0210 */
[----:B------:R-:W-:Y:S01]  /*0730*/  LOP3.LUT R27, R13, 0xf, RZ, 0xc0, !PT ;  /* 0x0000000f0d1b7812 */ /* 0x000fe200078ec0ff */
[C---:B------:R-:W-:Y:S01]  /*0740*/  IMAD R8, R7.reuse, 0x38, R8 ;  /* 0x0000003807087824 */ /* 0x040fe200078e0208 */
[----:B------:R-:W-:Y:S01]  /*0750*/  IADD3 R13, PT, PT, R12, R0, R17 ;  /* 0x000000000c0d7210 */ /* 0x000fe20007ffe011 */
[----:B------:R-:W-:Y:S01]  /*0760*/  IMAD R22, R7, 0x40, R22 ;  /* 0x0000004007167824 */ /* 0x000fe200078e0216 */
[----:B------:R-:W-:Y:S01]  /*0770*/  LOP3.LUT R19, R19, 0xf, RZ, 0xc0, !PT ;  /* 0x0000000f13137812 */ /* 0x000fe200078ec0ff */
[----:B------:R2:W-:Y:S01]  /*0780*/  STG.E desc[UR6][R10.64+0x4], R25 ;  /* 0x000004190a007986 */ /* 0x0005e2000c101906 */
[----:B------:R-:W-:-:S02]  /*0790*/  IADD3 R17, PT, PT, R9, R12, RZ ;  /* 0x0000000c09117210 */ /* 0x000fc40007ffe0ff */
[----:B-1----:R-:W-:Y:S01]  /*07a0*/  LOP3.LUT R21, R13, 0xf, RZ, 0xc0, !PT ;  /* 0x0000000f0d157812 */ /* 0x002fe200078ec0ff */
[----:B------:R-:W-:Y:S01]  /*07b0*/  IMAD.IADD R24, R19, 0x1, R18 ;  /* 0x0000000113187824 */ /* 0x000fe200078e0212 */
[----:B0-----:R-:W-:Y:S01]  /*07c0*/  IADD3 R23, PT, PT, R17, R0, R19 ;  /* 0x0000000011177210 */ /* 0x001fe20007ffe013 */
[----:B------:R-:W-:Y:S01]  /*07d0*/  IMAD.WIDE R12, R29, 0x4, R2 ;  /* 0x000000041d0c7825 */ /* 0x000fe200078e0202 */
[----:B------:R-:W-:Y:S01]  /*07e0*/  IADD3 R26, PT, PT, R19, R15, RZ ;  /* 0x0000000f131a7210 */ /* 0x000fe20007ffe0ff */
[----:B------:R0:W-:Y:S01]  /*07f0*/  STG.E desc[UR6][R10.64+0x8], R27 ;  /* 0x0000081b0a007986 */ /* 0x0001e2000c101906 */
[----:B------:R-:W-:Y:S01]  /*0800*/  LOP3.LUT R23, R23, 0xf, RZ, 0xc0, !PT ;  /* 0x0000000f17177812 */ /* 0x000fe200078ec0ff */
[----:B------:R-:W-:Y:S02]  /*0810*/  IMAD R18, R7, 0x10, R18 ;  /* 0x0000001007127824 */ /* 0x000fe400078e0212 */
[----:B------:R1:W-:Y:S01]  /*0820*/  STG.E desc[UR6][R10.64+-0x10], R21 ;  /* 0xfffff0150a007986 */ /* 0x0003e2000c101906 */
[----:B--2---:R-:W-:Y:S01]  /*0830*/  LOP3.LUT R25, R24, 0xf, RZ, 0xc0, !PT ;  /* 0x0000000f18197812 */ /* 0x004fe200078ec0ff */
[----:B------:R-:W-:Y:S01]  /*0840*/  VIADD R29, R5, 0x58 ;  /* 0x00000058051d7836 */ /* 0x000fe20000000000 */
[----:B------:R-:W-:Y:S01]  /*0850*/  IADD3 R24, PT, PT, R19, R14, RZ ;  /* 0x0000000e13187210 */ /* 0x000fe20007ffe0ff */
[----:B------:R2:W-:Y:S01]  /*0860*/  STG.E desc[UR6][R10.64+0xc], R19 ;  /* 0x00000c130a007986 */ /* 0x0005e2000c101906 */
[----:B------:R-:W-:Y:S01]  /*0870*/  IMAD R14, R7, 0x28, R14 ;  /* 0x00000028070e7824 */ /* 0x000fe200078e020e */
[----:B0-----:R-:W-:-:S02]  /*0880*/  LOP3.LUT R27, R26, 0xf, RZ, 0xc0, !PT ;  /* 0x0000000f1a1b7812 */ /* 0x001fc400078ec0ff */
[----:B------:R0:W-:Y:S01]  /*0890*/  STG.E desc[UR6][R12.64+-0x10], R23 ;  /* 0xfffff0170c007986 */ /* 0x0001e2000c101906 */
[----:B-1----:R-:W-:-:S03]  /*08a0*/  IMAD.IADD R21, R19, 0x1, R20 ;  /* 0x0000000113157824 */ /* 0x002fc600078e0214 */
[----:B------:R1:W-:Y:S01]  /*08b0*/  STG.E desc[UR6][R12.64+-0x8], R27 ;  /* 0xfffff81b0c007986 */ /* 0x0003e2000c101906 */
[----:B------:R-:W-:Y:S02]  /*08c0*/  IMAD R20, R7, 0x20, R20 ;  /* 0x0000002007147824 */ /* 0x000fe400078e0214 */
[----:B--2---:R-:W-:Y:S01]  /*08d0*/  IMAD.IADD R10, R19, 0x1, R16 ;  /* 0x00000001130a7824 */ /* 0x004fe200078e0210 */
[----:B------:R-:W-:Y:S01]  /*08e0*/  LOP3.LUT R21, R21, 0xf, RZ, 0xc0, !PT ;  /* 0x0000000f15157812 */ /* 0x000fe200078ec0ff */
[C---:B------:R-:W-:Y:S01]  /*08f0*/  IMAD.IADD R11, R19.reuse, 0x1, R8 ;  /* 0x00000001130b7824 */ /* 0x040fe200078e0208 */
[----:B------:R2:W-:Y:S01]  /*0900*/  STG.E desc[UR6][R12.64+-0xc], R25 ;  /* 0xfffff4190c007986 */ /* 0x0005e2000c101906 */
[----:B------:R-:W-:Y:S01]  /*0910*/  IMAD.IADD R19, R19, 0x1, R22 ;  /* 0x0000000113137824 */ /* 0x000fe200078e0216 */
[----:B0-----:R-:W-:Y:S01]  /*0920*/  LOP3.LUT R23, R24, 0xf, RZ, 0xc0, !PT ;  /* 0x0000000f18177812 */ /* 0x001fe200078ec0ff */
[----:B------:R-:W-:Y:S01]  /*0930*/  IMAD.IADD R24, R9, 0x1, R17 ;  /* 0x0000000109187824 */ /* 0x000fe200078e0211 */
[----:B------:R0:W-:Y:S01]  /*0940*/  STG.E desc[UR6][R12.64+-0x4], R21 ;  /* 0xfffffc150c007986 */ /* 0x0001e2000c101906 */
[----:B------:R-:W-:Y:S01]  /*0950*/  IMAD.IADD R17, R6, 0x1, R15 ;  /* 0x0000000106117824 */ /* 0x000fe200078e020f */
[----:B------:R-:W-:Y:S01]  /*0960*/  LOP3.LUT R19, R19, 0xf, RZ, 0xc0, !PT ;  /* 0x0000000f13137812 */ /* 0x000fe200078ec0ff */
[----:B------:R-:W-:Y:S01]  /*0970*/  IMAD R8, R7, 0x38, R8 ;  /* 0x0000003807087824 */ /* 0x000fe200078e0208 */
[----:B-1----:R-:W-:Y:S01]  /*0980*/  LOP3.LUT R27, R11, 0xf, RZ, 0xc0, !PT ;  /* 0x0000000f0b1b7812 */ /* 0x002fe200078ec0ff */
[----:B------:R1:W-:Y:S01]  /*0990*/  STG.E desc[UR6][R12.64], R23 ;  /* 0x000000170c007986 */ /* 0x0003e2000c101906 */
[----:B------:R-:W-:Y:S01]  /*09a0*/  IADD3 R11, PT, PT, R5, 0x20, RZ ;  /* 0x00000020050b7810 */ /* 0x000fe20007ffe0ff */
[----:B------:R-:W-:Y:S01]  /*09b0*/  IMAD R16, R7, 0x30, R16 ;  /* 0x0000003007107824 */ /* 0x000fe200078e0210 */
[----:B------:R-:W-:Y:S01]  /*09c0*/  IADD3 R15, PT, PT, R24, R0, R19 ;  /* 0x00000000180f7210 */ /* 0x000fe20007ffe013 */
[----:B------:R-:W-:Y:S01]  /*09d0*/  STG.E desc[UR6][R12.64+0x8], R27 ;  /* 0x0000081b0c007986 */ /* 0x000fe2000c101906 */
[----:B--2---:R-:W-:Y:S01]  /*09e0*/  LOP3.LUT R25, R10, 0xf, RZ, 0xc0, !PT ;  /* 0x0000000f0a197812 */ /* 0x004fe200078ec0ff */
[----:B------:R-:W-:Y:S01]  /*09f0*/  IMAD.WIDE R10, R11, 0x4, R2 ;  /* 0x000000040b0a7825 */ /* 0x000fe200078e0202 */
[----:B------:R-:W-:Y:S01]  /*0a00*/  LOP3.LUT R15, R15, 0xf, RZ, 0xc0, !PT ;  /* 0x0000000f0f0f7812 */ /* 0x000fe200078ec0ff */
[----:B------:R-:W-:Y:S01]  /*0a10*/  STG.E desc[UR6][R12.64+0xc], R19 ;  /* 0x00000c130c007986 */ /* 0x000fe2000c101906 */
[----:B0-----:R-:W-:Y:S01]  /*0a20*/  IADD3 R21, PT, PT, R19, R18, RZ ;  /* 0x0000001213157210 */ /* 0x001fe20007ffe0ff */
[C---:B------:R-:W-:Y:S01]  /*0a30*/  IMAD R18, R7.reuse, 0x10, R18 ;  /* 0x0000001007127824 */ /* 0x040fe200078e0212 */
[----:B------:R-:W-:Y:S01]  /*0a40*/  LEA R22, R7, R22, 0x6 ;  /* 0x0000001607167211 */ /* 0x000fe200078e30ff */
[----:B-1----:R-:W-:Y:S01]  /*0a50*/  IMAD.IADD R23, R19, 0x1, R17 ;  /* 0x0000000113177824 */ /* 0x002fe200078e0211 */
[----:B------:R0:W-:Y:S01]  /*0a60*/  STG.E desc[UR6][R12.64+0x4], R25 ;  /* 0x000004190c007986 */ /* 0x0001e2000c101906 */
[----:B------:R-:W-:Y:S01]  /*0a70*/  LOP3.LUT R21, R21, 0xf, RZ, 0xc0, !PT ;  /* 0x0000000f15157812 */ /* 0x000fe200078ec0ff */
[----:B------:R-:W-:Y:S01]  /*0a80*/  IMAD.IADD R24, R9, 0x1, R24 ;  /* 0x0000000109187824 */ /* 0x000fe200078e0218 */
[----:B------:R-:W-:Y:S01]  /*0a90*/  IADD3 R26, PT, PT, R19, R22, RZ ;  /* 0x00000016131a7210 */ /* 0x000fe20007ffe0ff */
[----:B------:R1:W-:Y:S01]  /*0aa0*/  STG.E desc[UR6][R10.64+-0x10], R15 ;  /* 0xfffff00f0a007986 */ /* 0x0003e2000c101906 */
[----:B------:R-:W-:-:S02]  /*0ab0*/  LOP3.LUT R23, R23, 0xf, RZ, 0xc0, !PT ;  /* 0x0000000f17177812 */ /* 0x000fc400078ec0ff */
[----:B------:R-:W-:Y:S01]  /*0ac0*/  IADD3 R17, PT, PT, R6, R17, RZ ;  /* 0x0000001106117210 */ /* 0x000fe20007ffe0ff */
[----:B------:R2:W-:Y:S01]  /*0ad0*/  STG.E desc[UR6][R10.64+-0xc], R21 ;  /* 0xfffff4150a007986 */ /* 0x0005e2000c101906 */
[----:B0-----:R-:W-:-:S03]  /*0ae0*/  IMAD.IADD R12, R19, 0x1, R20 ;  /* 0x00000001130c7824 */ /* 0x001fc600078e0214 */
[----:B------:R0:W-:Y:S01]  /*0af0*/  STG.E desc[UR6][R10.64+-0x8], R23 ;  /* 0xfffff8170a007986 */ /* 0x0001e2000c101906 */
[C---:B------:R-:W-:Y:S02]  /*0b00*/  IMAD.IADD R25, R19.reuse, 0x1, R16 ;  /* 0x0000000113197824 */ /* 0x040fe400078e0210 */
[C---:B-1----:R-:W-:Y:S01]  /*0b10*/  IMAD.IADD R15, R19.reuse, 0x1, R8 ;  /* 0x00000001130f7824 */ /* 0x042fe200078e0208 */
[----:B------:R-:W-:Y:S01]  /*0b20*/  LOP3.LUT R13, R12, 0xf, RZ, 0xc0, !PT ;  /* 0x0000000f0c0d7812 */ /* 0x000fe200078ec0ff */
[----:B------:R-:W-:Y:S01]  /*0b30*/  IMAD.IADD R12, R19, 0x1, R14 ;  /* 0x00000001130c7824 */ /* 0x000fe200078e020e */
[----:B------:R-:W-:Y:S01]  /*0b40*/  LOP3.LUT R25, R25, 0xf, RZ, 0xc0, !PT ;  /* 0x0000000f19197812 */ /* 0x000fe200078ec0ff */
[----:B------:R-:W-:Y:S01]  /*0b50*/  IMAD R20, R7, 0x20, R20 ;  /* 0x0000002007147824 */ /* 0x000fe200078e0214 */
[----:B--2---:R-:W-:Y:S01]  /*0b60*/  LOP3.LUT R21, R15, 0xf, RZ, 0xc0, !PT ;  /* 0x0000000f0f157812 */ /* 0x004fe200078ec0ff */
[----:B------:R1:W-:Y:S01]  /*0b70*/  STG.E desc[UR6][R10.64+-0x4], R13 ;  /* 0xfffffc0d0a007986 */ /* 0x0003e2000c101906 */
[----:B------:R-:W-:Y:S01]  /*0b80*/  LOP3.LUT R15, R26, 0xf, RZ, 0xc0, !PT ;  /* 0x0000000f1a0f7812 */ /* 0x000fe200078ec0ff */
[----:B------:R-:W-:Y:S01]  /*0b90*/  IMAD R16, R7, 0x30, R16 ;  /* 0x0000003007107824 */ /* 0x000fe200078e0210 */
[----:B------:R-:W-:Y:S01]  /*0ba0*/  LOP3.LUT R19, R12, 0xf, RZ, 0xc0, !PT ;  /* 0x0000000f0c137812 */ /* 0x000fe200078ec0ff */
[----:B0-----:R-:W-:Y:S01]  /*0bb0*/  VIADD R23, R5, 0x28 ;  /* 0x0000002805177836 */ /* 0x001fe20000000000 */
[----:B------:R0:W-:Y:S01]  /*0bc0*/  STG.E desc[UR6][R10.64+0x4], R25 ;  /* 0x000004190a007986 */ /* 0x0001e2000c101906 */
[----:B------:R-:W-:Y:S01]  /*0bd0*/  IMAD.IADD R26, R15, 0x1, R18 ;  /* 0x000000010f1a7824 */ /* 0x000fe200078e0212 */
[C---:B------:R-:W-:Y:S01]  /*0be0*/  LEA R18, R7.reuse, R18, 0x4 ;  /* 0x0000001207127211 */ /* 0x040fe200078e20ff */
[----:B------:R-:W-:Y:S01]  /*0bf0*/  IMAD R8, R7, 0x38, R8 ;  /* 0x0000003807087824 */ /* 0x000fe200078e0208 */
[----:B------:R2:W-:Y:S01]  /*0c00*/  STG.E desc[UR6][R10.64], R19 ;  /* 0x000000130a007986 */ /* 0x0005e2000c101906 */
[----:B-1----:R-:W-:Y:S01]  /*0c10*/  IMAD.WIDE R12, R23, 0x4, R2 ;  /* 0x00000004170c7825 */ /* 0x002fe200078e0202 */
[----:B------:R-:W-:-:S02]  /*0c20*/  IADD3 R23, PT, PT, R24, R0, R15 ;  /* 0x0000000018177210 */ /* 0x000fc40007ffe00f */
[----:B------:R-:W-:Y:S01]  /*0c30*/  STG.E desc[UR6][R10.64+0x8], R21 ;  /* 0x000008150a007986 */ /* 0x000fe2000c101906 */
[----:B------:R-:W-:Y:S01]  /*0c40*/  IMAD.IADD R24, R9, 0x1, R24 ;  /* 0x0000000109187824 */ /* 0x000fe200078e0218 */
[----:B------:R-:W-:Y:S02]  /*0c50*/  LOP3.LUT R23, R23, 0xf, RZ, 0xc0, !PT ;  /* 0x0000000f17177812 */ /* 0x000fe400078ec0ff */
[----:B------:R1:W-:Y:S01]  /*0c60*/  STG.E desc[UR6][R10.64+0xc], R15 ;  /* 0x00000c0f0a007986 */ /* 0x0003e2000c101906 */
[----:B0-----:R-:W-:Y:S01]  /*0c70*/  IADD3 R25, PT, PT, R15, R20, RZ ;  /* 0x000000140f197210 */ /* 0x001fe20007ffe0ff */
[----:B------:R-:W-:Y:S02]  /*0c80*/  IMAD R20, R7, 0x20, R20 ;  /* 0x0000002007147824 */ /* 0x000fe400078e0214 */
[--C-:B--2---:R-:W-:Y:S01]  /*0c90*/  IMAD.IADD R19, R15, 0x1, R17.reuse ;  /* 0x000000010f137824 */ /* 0x104fe200078e0211 */
[----:B------:R0:W-:Y:S01]  /*0ca0*/  STG.E desc[UR6][R12.64+-0x10], R23 ;  /* 0xfffff0170c007986 */ /* 0x0001e2000c101906 */
[----:B------:R-:W-:Y:S01]  /*0cb0*/  LOP3.LUT R25, R25, 0xf, RZ, 0xc0, !PT ;  /* 0x0000000f19197812 */ /* 0x000fe200078ec0ff */
[----:B------:R-:W-:-:S02]  /*0cc0*/  IMAD.IADD R17, R6, 0x1, R17 ;  /* 0x0000000106117824 */ /* 0x000fc400078e0211 */
[----:B------:R-:W-:Y:S02]  /*0cd0*/  LOP3.LUT R19, R19, 0xf, RZ, 0xc0, !PT ;  /* 0x0000000f13137812 */ /* 0x000fe400078ec0ff */
[----:B------:R-:W-:Y:S01]  /*0ce0*/  STG.E desc[UR6][R12.64+-0x4], R25 ;  /* 0xfffffc190c007986 */ /* 0x000fe2000c101906 */
[----:B-1----:R-:W-:Y:S01]  /*0cf0*/  LOP3.LUT R11, R26, 0xf, RZ, 0xc0, !PT ;  /* 0x0000000f1a0b7812 */ /* 0x002fe200078ec0ff */
[C---:B------:R-:W-:Y:S02]  /*0d00*/  IMAD R26, R7.reuse, 0x28, R14 ;  /* 0x00000028071a7824 */ /* 0x040fe400078e020e */
[----:B------:R-:W-:Y:S01]  /*0d10*/  IMAD R14, R7, 0x40, R22 ;  /* 0x00000040070e7824 */ /* 0x000fe200078e0216 */
[C---:B------:R-:W-:Y:S01]  /*0d20*/  IADD3 R22, PT, PT, R15.reuse, R16, RZ ;  /* 0x000000100f167210 */ /* 0x040fe20007ffe0ff */
[C---:B------:R-:W-:Y:S01]  /*0d30*/  IMAD.IADD R10, R15.reuse, 0x1, R26 ;  /* 0x000000010f0a7824 */ /* 0x040fe200078e021a */
[----:B------:R1:W-:Y:S01]  /*0d40*/  STG.E desc[UR6][R12.64+-0x8], R19 ;  /* 0xfffff8130c007986 */ /* 0x0003e2000c101906 */
[----:B0-----:R-:W-:Y:S01]  /*0d50*/  IMAD.IADD R23, R15, 0x1, R14 ;  /* 0x000000010f177824 */ /* 0x001fe200078e020e */
[C---:B------:R-:W-:Y:S01]  /*0d60*/  LEA R14, R7.reuse, R14, 0x6 ;  /* 0x0000000e070e7211 */ /* 0x040fe200078e30ff */
[----:B------:R-:W-:Y:S01]  /*0d70*/  IMAD R26, R7, 0x28, R26 ;  /* 0x00000028071a7824 */ /* 0x000fe200078e021a */
[----:B------:R-:W-:Y:S01]  /*0d80*/  LOP3.LUT R21, R10, 0xf, RZ, 0xc0, !PT ;  /* 0x0000000f0a157812 */ /* 0x000fe200078ec0ff */
[----:B------:R-:W-:Y:S01]  /*0d90*/  IMAD.IADD R10, R15, 0x1, R8 ;  /* 0x000000010f0a7824 */ /* 0x000fe200078e0208 */
[----:B------:R-:W-:Y:S01]  /*0da0*/  LOP3.LUT R15, R23, 0xf, RZ, 0xc0, !PT ;  /* 0x0000000f170f7812 */ /* 0x000fe200078ec0ff */
[----:B------:R0:W-:Y:S01]  /*0db0*/  STG.E desc[UR6][R12.64+-0xc], R11 ;  /* 0xfffff40b0c007986 */ /* 0x0001e2000c101906 */
[----:B------:R-:W-:-:S02]  /*0dc0*/  IMAD R16, R7, 0x30, R16 ;  /* 0x0000003007107824 */ /* 0x000fc400078e0210 */
[----:B------:R-:W-:Y:S01]  /*0dd0*/  LOP3.LUT R23, R10, 0xf, RZ, 0xc0, !PT ;  /* 0x0000000f0a177812 */ /* 0x000fe200078ec0ff */
[----:B------:R2:W-:Y:S01]  /*0de0*/  STG.E desc[UR6][R12.64], R21 ;  /* 0x000000150c007986 */ /* 0x0005e2000c101906 */
[----:B-1----:R-:W-:Y:S01]  /*0df0*/  LOP3.LUT R19, R22, 0xf, RZ, 0xc0, !PT ;  /* 0x0000000f16137812 */ /* 0x002fe200078ec0ff */
[----:B------:R-:W-:Y:S01]  /*0e00*/  IMAD R8, R7, 0x38, R8 ;  /* 0x0000003807087824 */ /* 0x000fe200078e0208 */
[----:B------:R-:W-:Y:S01]  /*0e10*/  IADD3 R22, PT, PT, R24, R0, R15 ;  /* 0x0000000018167210 */ /* 0x000fe20007ffe00f */
[----:B------:R-:W-:Y:S01]  /*0e20*/  STG.E desc[UR6][R12.64+0x8], R23 ;  /* 0x000008170c007986 */ /* 0x000fe2000c101906 */
[--C-:B------:R-:W-:Y:S01]  /*0e30*/  IMAD.IADD R27, R15, 0x1, R16.reuse ;  /* 0x000000010f1b7824 */ /* 0x100fe200078e0210 */
[----:B------:R-:W-:Y:S01]  /*0e40*/  IADD3 R24, PT, PT, R9, R24, RZ ;  /* 0x0000001809187210 */ /* 0x000fe20007ffe0ff */
[----:B------:R-:W-:Y:S01]  /*0e50*/  IMAD R16, R7, 0x30, R16 ;  /* 0x0000003007107824 */ /* 0x000fe200078e0210 */
[----:B------:R-:W-:Y:S01]  /*0e60*/  LOP3.LUT R25, R22, 0xf, RZ, 0xc0, !PT ;  /* 0x0000000f16197812 */ /* 0x000fe200078ec0ff */
[--C-:B------:R-:W-:Y:S01]  /*0e70*/  IMAD.IADD R22, R15, 0x1, R18.reuse ;  /* 0x000000010f167824 */ /* 0x100fe200078e0212 */
[----:B------:R1:W-:Y:S01]  /*0e80*/  STG.E desc[UR6][R12.64+0x4], R19 ;  /* 0x000004130c007986 */ /* 0x0003e2000c101906 */
[----:B0-----:R-:W-:Y:S01]  /*0e90*/  VIADD R11, R5, 0x30 ;  /* 0x00000030050b7836 */ /* 0x001fe20000000000 */
[----:B--2---:R-:W-:Y:S01]  /*0ea0*/  IADD3 R21, PT, PT, R15, R17, RZ ;  /* 0x000000110f157210 */ /* 0x004fe20007ffe0ff */
[----:B------:R-:W-:Y:S01]  /*0eb0*/  IMAD R18, R7, 0x10, R18 ;  /* 0x0000001007127824 */ /* 0x000fe200078e0212 */
[----:B------:R0:W-:Y:S01]  /*0ec0*/  STG.E desc[UR6][R12.64+0xc], R15 ;  /* 0x00000c0f0c007986 */ /* 0x0001e2000c101906 */
[----:B------:R-:W-:Y:S01]  /*0ed0*/  IMAD.WIDE R10, R11, 0x4, R2 ;  /* 0x000000040b0a7825 */ /* 0x000fe200078e0202 */
[----:B------:R-:W-:-:S02]  /*0ee0*/  LOP3.LUT R21, R21, 0xf, RZ, 0xc0, !PT ;  /* 0x0000000f15157812 */ /* 0x000fc400078ec0ff */
[----:B------:R-:W-:Y:S02]  /*0ef0*/  LOP3.LUT R27, R27, 0xf, RZ, 0xc0, !PT ;  /* 0x0000000f1b1b7812 */ /* 0x000fe400078ec0ff */
[----:B------:R2:W-:Y:S01]  /*0f00*/  STG.E desc[UR6][R10.64+-0x10], R25 ;  /* 0xfffff0190a007986 */ /* 0x0005e2000c101906 */
[----:B-1----:R-:W-:Y:S01]  /*0f10*/  LOP3.LUT R19, R22, 0xf, RZ, 0xc0, !PT ;  /* 0x0000000f16137812 */ /* 0x002fe200078ec0ff */
[--C-:B------:R-:W-:Y:S02]  /*0f20*/  IMAD.IADD R22, R15, 0x1, R20.reuse ;  /* 0x000000010f167824 */ /* 0x100fe400078e0214 */
[----:B------:R1:W-:Y:S01]  /*0f30*/  STG.E desc[UR6][R10.64+-0x8], R21 ;  /* 0xfffff8150a007986 */ /* 0x0003e2000c101906 */
[----:B------:R-:W-:Y:S02]  /*0f40*/  IMAD R20, R7, 0x20, R20 ;  /* 0x0000002007147824 */ /* 0x000fe400078e0214 */
[--C-:B0-----:R-:W-:Y:S01]  /*0f50*/  IMAD.IADD R12, R15, 0x1, R26.reuse ;  /* 0x000000010f0c7824 */ /* 0x101fe200078e021a */
[----:B------:R0:W-:Y:S01]  /*0f60*/  STG.E desc[UR6][R10.64+-0xc], R19 ;  /* 0xfffff4130a007986 */ /* 0x0001e2000c101906 */
[----:B------:R-:W-:Y:S01]  /*0f70*/  LOP3.LUT R13, R22, 0xf, RZ, 0xc0, !PT ;  /* 0x0000000f160d7812 */ /* 0x000fe200078ec0ff */
[----:B------:R-:W-:-:S02]  /*0f80*/  IMAD R26, R7, 0x28, R26 ;  /* 0x00000028071a7824 */ /* 0x000fc400078e021a */
[----:B------:R-:W-:Y:S01]  /*0f90*/  LOP3.LUT R23, R12, 0xf, RZ, 0xc0, !PT ;  /* 0x0000000f0c177812 */ /* 0x000fe200078ec0ff */
[--C-:B------:R-:W-:Y:S01]  /*0fa0*/  IMAD.IADD R12, R15, 0x1, R8.reuse ;  /* 0x000000010f0c7824 */ /* 0x100fe200078e0208 */
[----:B------:R3:W-:Y:S01]  /*0fb0*/  STG.E desc[UR6][R10.64+-0x4], R13 ;  /* 0xfffffc0d0a007986 */ /* 0x0007e2000c101906 */
[----:B--2---:R-:W-:Y:S02]  /*0fc0*/  VIADD R25, R5, 0x38 ;  /* 0x0000003805197836 */ /* 0x004fe40000000000 */
[----:B------:R-:W-:Y:S01]  /*0fd0*/  IMAD R8, R7, 0x38, R8 ;  /* 0x0000003807087824 */ /* 0x000fe200078e0208 */
[----:B-1----:R-:W-:Y:S01]  /*0fe0*/  LOP3.LUT R21, R12, 0xf, RZ, 0xc0, !PT ;  /* 0x0000000f0c157812 */ /* 0x002fe200078ec0ff */
[----:B------:R1:W-:Y:S01]  /*0ff0*/  STG.E desc[UR6][R10.64+0x4], R27 ;  /* 0x0000041b0a007986 */ /* 0x0003e2000c101906 */
[--C-:B0-----:R-:W-:Y:S02]  /*1000*/  IMAD.IADD R19, R15, 0x1, R14.reuse ;  /* 0x000000010f137824 */ /* 0x101fe400078e020e */
[----:B------:R-:W-:Y:S01]  /*1010*/  IMAD.IADD R15, R6, 0x1, R17 ;  /* 0x00000001060f7824 */ /* 0x000fe200078e0211 */
[----:B------:R0:W-:Y:S01]  /*1020*/  STG.E desc[UR6][R10.64], R23 ;  /* 0x000000170a007986 */ /* 0x0001e2000c101906 */
[----:B------:R-:W-:Y:S01]  /*1030*/  IMAD R14, R7, 0x40, R14 ;  /* 0x00000040070e7824 */ /* 0x000fe200078e020e */
[----:B------:R-:W-:Y:S01]  /*1040*/  LOP3.LUT R19, R19, 0xf, RZ, 0xc0, !PT ;  /* 0x0000000f13137812 */ /* 0x000fe200078ec0ff */
[----:B---3--:R-:W-:Y:S01]  /*1050*/  IMAD.WIDE R12, R25, 0x4, R2 ;  /* 0x00000004190c7825 */ /* 0x008fe200078e0202 */
[----:B------:R2:W-:Y:S02]  /*1060*/  STG.E desc[UR6][R10.64+0x8], R21 ;  /* 0x000008150a007986 */ /* 0x0005e4000c101906 */
[----:B------:R-:W-:Y:S01]  /*1070*/  IADD3 R17, PT, PT, R24, R0, R19 ;  /* 0x0000000018117210 */ /* 0x000fe20007ffe013 */
[C---:B------:R-:W-:Y:S01]  /*1080*/  IMAD.IADD R22, R19.reuse, 0x1, R18 ;  /* 0x0000000113167824 */ /* 0x040fe200078e0212 */
[----:B-1----:R-:W-:Y:S01]  /*1090*/  IADD3 R27, PT, PT, R19, R15, RZ ;  /* 0x0000000f131b7210 */ /* 0x002fe20007ffe0ff */
[----:B------:R1:W-:Y:S01]  /*10a0*/  STG.E desc[UR6][R10.64+0xc], R19 ;  /* 0x00000c130a007986 */ /* 0x0003e2000c101906 */
[----:B------:R-:W-:Y:S01]  /*10b0*/  LOP3.LUT R17, R17, 0xf, RZ, 0xc0, !PT ;  /* 0x0000000f11117812 */ /* 0x000fe200078ec0ff */
[----:B------:R-:W-:Y:S01]  /*10c0*/  IMAD.IADD R24, R9, 0x1, R24 ;  /* 0x0000000109187824 */ /* 0x000fe200078e0218 */
[----:B------:R-:W-:Y:S01]  /*10d0*/  LOP3.LUT R27, R27, 0xf, RZ, 0xc0, !PT ;  /* 0x0000000f1b1b7812 */ /* 0x000fe200078ec0ff */
[----:B------:R-:W-:Y:S01]  /*10e0*/  IMAD R18, R7, 0x10, R18 ;  /* 0x0000001007127824 */ /* 0x000fe200078e0212 */
[----:B0-----:R-:W-:Y:S01]  /*10f0*/  LOP3.LUT R23, R22, 0xf, RZ, 0xc0, !PT ;  /* 0x0000000f16177812 */ /* 0x001fe200078ec0ff */
[----:B------:R0:W-:Y:S01]  /*1100*/  STG.E desc[UR6][R12.64+-0x10], R17 ;  /* 0xfffff0110c007986 */ /* 0x0001e2000c101906 */
[C-C-:B--2---:R-:W-:Y:S01]  /*1110*/  IMAD.IADD R21, R19.reuse, 0x1, R20.reuse ;  /* 0x0000000113157824 */ /* 0x144fe200078e0214 */
[----:B------:R-:W-:Y:S01]  /*1120*/  IADD3 R22, PT, PT, R19, R26, RZ ;  /* 0x0000001a13167210 */ /* 0x000fe20007ffe0ff */
[C---:B------:R-:W-:Y:S01]  /*1130*/  IMAD R20, R7.reuse, 0x20, R20 ;  /* 0x0000002007147824 */ /* 0x040fe200078e0214 */
[----:B------:R2:W-:Y:S01]  /*1140*/  STG.E desc[UR6][R12.64+-0x8], R27 ;  /* 0xfffff81b0c007986 */ /* 0x0005e2000c101906 */
[----:B------:R-:W-:Y:S01]  /*1150*/  IMAD R26, R7, 0x28, R26 ;  /* 0x00000028071a7824 */ /* 0x000fe200078e021a */
[----:B------:R-:W-:Y:S01]  /*1160*/  LOP3.LUT R21, R21, 0xf, RZ, 0xc0, !PT ;  /* 0x0000000f15157812 */ /* 0x000fe200078ec0ff */
[C---:B-1----:R-:W-:Y:S01]  /*1170*/  IMAD.IADD R11, R19.reuse, 0x1, R8 ;  /* 0x00000001130b7824 */ /* 0x042fe200078e0208 */
[----:B------:R1:W-:Y:S01]  /*1180*/  STG.E desc[UR6][R12.64+-0xc], R23 ;  /* 0xfffff4170c007986 */ /* 0x0003e2000c101906 */
[----:B------:R-:W-:-:S02]  /*1190*/  IMAD.IADD R10, R19, 0x1, R16 ;  /* 0x00000001130a7824 */ /* 0x000fc400078e0210 */
[----:B------:R-:W-:Y:S01]  /*11a0*/  IMAD R8, R7, 0x38, R8 ;  /* 0x0000003807087824 */ /* 0x000fe200078e0208 */
[----:B------:R3:W-:Y:S01]  /*11b0*/  STG.E desc[UR6][R12.64+-0x4], R21 ;  /* 0xfffffc150c007986 */ /* 0x0007e2000c101906 */
[----:B0-----:R-:W-:Y:S01]  /*11c0*/  IMAD.IADD R17, R19, 0x1, R14 ;  /* 0x0000000113117824 */ /* 0x001fe200078e020e */
[----:B------:R-:W-:Y:S01]  /*11d0*/  LOP3.LUT R25, R10, 0xf, RZ, 0xc0, !PT ;  /* 0x0000000f0a197812 */ /* 0x000fe200078ec0ff */
[----:B------:R-:W-:Y:S01]  /*11e0*/  IMAD.IADD R19, R6, 0x1, R15 ;  /* 0x0000000106137824 */ /* 0x000fe200078e020f */
[----:B--2---:R-:W-:Y:S01]  /*11f0*/  LOP3.LUT R27, R11, 0xf, RZ, 0xc0, !PT ;  /* 0x0000000f0b1b7812 */ /* 0x004fe200078ec0ff */
[----:B------:R-:W-:Y:S01]  /*1200*/  IMAD R16, R7, 0x30, R16 ;  /* 0x0000003007107824 */ /* 0x000fe200078e0210 */
[----:B------:R-:W-:Y:S01]  /*1210*/  LOP3.LUT R17, R17, 0xf, RZ, 0xc0, !PT ;  /* 0x0000000f11117812 */ /* 0x000fe200078ec0ff */
[----:B------:R-:W-:Y:S01]  /*1220*/  STG.E desc[UR6][R12.64+0x4], R25 ;  /* 0x000004190c007986 */ /* 0x000fe2000c101906 */
[----:B------:R-:W-:Y:S02]  /*1230*/  IADD3 R11, PT, PT, R5, 0x40, RZ ;  /* 0x00000040050b7810 */ /* 0x000fe40007ffe0ff */
[----:B------:R-:W-:Y:S01]  /*1240*/  IADD3 R15, PT, PT, R24, R0, R17 ;  /* 0x00000000180f7210 */ /* 0x000fe20007ffe011 */
[----:B------:R0:W-:Y:S01]  /*1250*/  STG.E desc[UR6][R12.64+0x8], R27 ;  /* 0x0000081b0c007986 */ /* 0x0001e2000c101906 */
[----:B-1----:R-:W-:Y:S01]  /*1260*/  LOP3.LUT R23, R22, 0xf, RZ, 0xc0, !PT ;  /* 0x0000000f16177812 */ /* 0x002fe200078ec0ff */
[----:B------:R-:W-:Y:S01]  /*1270*/  IMAD.WIDE R10, R11, 0x4, R2 ;  /* 0x000000040b0a7825 */ /* 0x000fe200078e0202 */
[----:B------:R-:W-:Y:S01]  /*1280*/  LOP3.LUT R15, R15, 0xf, RZ, 0xc0, !PT ;  /* 0x0000000f0f0f7812 */ /* 0x000fe200078ec0ff */
[----:B------:R-:W-:Y:S01]  /*1290*/  STG.E desc[UR6][R12.64+0xc], R17 ;  /* 0x00000c110c007986 */ /* 0x000fe2000c101906 */
[----:B------:R-:W-:Y:S01]  /*12a0*/  LEA R14, R7, R14, 0x6 ;  /* 0x0000000e070e7211 */ /* 0x000fe200078e30ff */
[C---:B------:R-:W-:Y:S01]  /*12b0*/  IMAD.IADD R22, R17.reuse, 0x1, R19 ;  /* 0x0000000111167824 */ /* 0x040fe200078e0213 */
[----:B---3--:R-:W-:Y:S01]  /*12c0*/  IADD3 R21, PT, PT, R17, R18, RZ ;  /* 0x0000001211157210 */ /* 0x008fe20007ffe0ff */
[----:B------:R1:W-:Y:S01]  /*12d0*/  STG.E desc[UR6][R12.64], R23 ;  /* 0x000000170c007986 */ /* 0x0003e2000c101906 */
[----:B------:R-:W-:Y:S01]  /*12e0*/  IMAD.IADD R24, R9, 0x1, R24 ;  /* 0x0000000109187824 */ /* 0x000fe200078e0218 */
[----:B------:R-:W-:Y:S01]  /*12f0*/  IADD3 R19, PT, PT, R6, R19, RZ ;  /* 0x0000001306137210 */ /* 0x000fe20007ffe0ff */
[----:B------:R-:W-:Y:S01]  /*1300*/  IMAD R18, R7, 0x10, R18 ;  /* 0x0000001007127824 */ /* 0x000fe200078e0212 */
[----:B------:R2:W-:Y:S01]  /*1310*/  STG.E desc[UR6][R10.64+-0x10], R15 ;  /* 0xfffff00f0a007986 */ /* 0x0005e2000c101906 */
[----:B0-----:R-:W-:Y:S01]  /*1320*/  IADD3 R27, PT, PT, R17, R14, RZ ;  /* 0x0000000e111b7210 */ /* 0x001fe20007ffe0ff */
[----:B------:R-:W-:Y:S01]  /*1330*/  IMAD R14, R7, 0x40, R14 ;  /* 0x00000040070e7824 */ /* 0x000fe200078e020e */
[----:B------:R-:W-:Y:S01]  /*1340*/  LOP3.LUT R21, R21, 0xf, RZ, 0xc0, !PT ;  /* 0x0000000f15157812 */ /* 0x000fe200078ec0ff */
[C---:B-1----:R-:W-:Y:S01]  /*1350*/  IMAD.IADD R12, R17.reuse, 0x1, R20 ;  /* 0x00000001110c7824 */ /* 0x042fe200078e0214 */
[----:B------:R-:W-:Y:S01]  /*1360*/  LOP3.LUT R13, R22, 0xf, RZ, 0xc0, !PT ;  /* 0x0000000f160d7812 */ /* 0x000fe200078ec0ff */
[----:B------:R-:W-:-:S02]  /*1370*/  IMAD.IADD R22, R17, 0x1, R16 ;  /* 0x0000000111167824 */ /* 0x000fc400078e0210 */
[----:B------:R0:W-:Y:S01]  /*1380*/  STG.E desc[UR6][R10.64+-0xc], R21 ;  /* 0xfffff4150a007986 */ /* 0x0001e2000c101906 */
[C---:B--2---:R-:W-:Y:S01]  /*1390*/  IMAD.IADD R15, R17.reuse, 0x1, R8 ;  /* 0x00000001110f7824 */ /* 0x044fe200078e0208 */
[----:B------:R-:W-:Y:S01]  /*13a0*/  LOP3.LUT R23, R12, 0xf, RZ, 0xc0, !PT ;  /* 0x0000000f0c177812 */ /* 0x000fe200078ec0ff */
[--C-:B------:R-:W-:Y:S01]  /*13b0*/  IMAD.IADD R12, R17, 0x1, R26.reuse ;  /* 0x00000001110c7824 */ /* 0x100fe200078e021a */
[----:B------:R1:W-:Y:S01]  /*13c0*/  STG.E desc[UR6][R10.64+-0x8], R13 ;  /* 0xfffff80d0a007986 */ /* 0x0003e2000c101906 */
[----:B------:R-:W-:Y:S01]  /*13d0*/  IMAD R26, R7, 0x28, R26 ;  /* 0x00000028071a7824 */ /* 0x000fe200078e021a */
[----:B------:R-:W-:Y:S01]  /*13e0*/  LOP3.LUT R25, R15, 0xf, RZ, 0xc0, !PT ;  /* 0x0000000f0f197812 */ /* 0x000fe200078ec0ff */
[----:B------:R-:W-:Y:S01]  /*13f0*/  IMAD R20, R7, 0x20, R20 ;  /* 0x0000002007147824 */ /* 0x000fe200078e0214 */
[----:B------:R-:W-:Y:S01]  /*1400*/  LOP3.LUT R15, R27, 0xf, RZ, 0xc0, !PT ;  /* 0x0000000f1b0f7812 */ /* 0x000fe200078ec0ff */
[----:B------:R2:W-:Y:S01]  /*1410*/  STG.E desc[UR6][R10.64+-0x4], R23 ;  /* 0xfffffc170a007986 */ /* 0x0005e2000c101906 */
[----:B------:R-:W-:Y:S01]  /*1420*/  LOP3.LUT R17, R12, 0xf, RZ, 0xc0, !PT ;  /* 0x0000000f0c117812 */ /* 0x000fe200078ec0ff */
[C---:B------:R-:W-:Y:S01]  /*1430*/  IMAD R16, R7.reuse, 0x30, R16 ;  /* 0x0000003007107824 */ /* 0x040fe200078e0210 */
[----:B0-----:R-:W-:Y:S01]  /*1440*/  LOP3.LUT R21, R22, 0xf, RZ, 0xc0, !PT ;  /* 0x0000000f16157812 */ /* 0x001fe200078ec0ff */
[----:B------:R-:W-:Y:S01]  /*1450*/  STG.E desc[UR6][R10.64+0x8], R25 ;  /* 0x000008190a007986 */ /* 0x000fe2000c101906 */
[----:B------:R-:W-:Y:S01]  /*1460*/  IADD3 R22, PT, PT, R24, R0, R15 ;  /* 0x0000000018167210 */ /* 0x000fe20007ffe00f */
[----:B------:R-:W-:-:S02]  /*1470*/  IMAD R8, R7, 0x38, R8 ;  /* 0x0000003807087824 */ /* 0x000fc400078e0208 */
[----:B-1----:R-:W-:Y:S01]  /*1480*/  VIADD R13, R5, 0x48 ;  /* 0x00000048050d7836 */ /* 0x002fe20000000000 */
[----:B------:R0:W-:Y:S01]  /*1490*/  STG.E desc[UR6][R10.64], R17 ;  /* 0x000000110a007986 */ /* 0x0001e2000c101906 */
[----:B------:R-:W-:Y:S02]  /*14a0*/  IMAD.IADD R27, R15, 0x1, R19 ;  /* 0x000000010f1b7824 */ /* 0x000fe400078e0213 */
[----:B------:R-:W-:Y:S01]  /*14b0*/  IMAD.WIDE R12, R13, 0x4, R2 ;  /* 0x000000040d0c7825 */ /* 0x000fe200078e0202 */
[----:B------:R1:W-:Y:S02]  /*14c0*/  STG.E desc[UR6][R10.64+0x4], R21 ;  /* 0x000004150a007986 */ /* 0x0003e4000c101906 */
[----:B------:R-:W-:Y:S01]  /*14d0*/  LOP3.LUT R27, R27, 0xf, RZ, 0xc0, !PT ;  /* 0x0000000f1b1b7812 */ /* 0x000fe200078ec0ff */
[----:B--2---:R-:W-:Y:S01]  /*14e0*/  IMAD.IADD R23, R15, 0x1, R18 ;  /* 0x000000010f177824 */ /* 0x004fe200078e0212 */
[----:B------:R2:W-:Y:S01]  /*14f0*/  STG.E desc[UR6][R10.64+0xc], R15 ;  /* 0x00000c0f0a007986 */ /* 0x0005e2000c101906 */
[----:B------:R-:W-:Y:S01]  /*1500*/  IMAD.IADD R24, R9, 0x1, R24 ;  /* 0x0000000109187824 */ /* 0x000fe200078e0218 */
[----:B------:R-:W-:Y:S01]  /*1510*/  LEA R18, R7, R18, 0x4 ;  /* 0x0000001207127211 */ /* 0x000fe200078e20ff */
[----:B------:R-:W-:Y:S01]  /*1520*/  IMAD.IADD R19, R6, 0x1, R19 ;  /* 0x0000000106137824 */ /* 0x000fe200078e0213 */
[----:B0-----:R-:W-:Y:S01]  /*1530*/  LOP3.LUT R17, R22, 0xf, RZ, 0xc0, !PT ;  /* 0x0000000f16117812 */ /* 0x001fe200078ec0ff */
[----:B------:R-:W-:Y:S01]  /*1540*/  IMAD.IADD R22, R15, 0x1, R14 ;  /* 0x000000010f167824 */ /* 0x000fe200078e020e */
[----:B------:R-:W-:Y:S01]  /*1550*/  LOP3.LUT R23, R23, 0xf, RZ, 0xc0, !PT ;  /* 0x0000000f17177812 */ /* 0x000fe200078ec0ff */
[----:B------:R-:W-:Y:S01]  /*1560*/  STG.E desc[UR6][R12.64+-0x8], R27 ;  /* 0xfffff81b0c007986 */ /* 0x000fe2000c101906 */
[----:B-1----:R-:W-:Y:S01]  /*1570*/  IADD3 R21, PT, PT, R15, R20, RZ ;  /* 0x000000140f157210 */ /* 0x002fe20007ffe0ff */
[C---:B------:R-:W-:Y:S01]  /*1580*/  IMAD R20, R7.reuse, 0x20, R20 ;  /* 0x0000002007147824 */ /* 0x040fe200078e0214 */
[----:B------:R-:W-:Y:S01]  /*1590*/  LEA R14, R7, R14, 0x6 ;  /* 0x0000000e070e7211 */ /* 0x000fe200078e30ff */
[----:B------:R0:W-:Y:S01]  /*15a0*/  STG.E desc[UR6][R12.64+-0x10], R17 ;  /* 0xfffff0110c007986 */ /* 0x0001e2000c101906 */
[C-C-:B--2---:R-:W-:Y:S01]  /*15b0*/  IMAD.IADD R10, R15.reuse, 0x1, R26.reuse ;  /* 0x000000010f0a7824 */ /* 0x144fe200078e021a */
[----:B------:R-:W-:Y:S01]  /*15c0*/  IADD3 R11, PT, PT, R15, R16, RZ ;  /* 0x000000100f0b7210 */ /* 0x000fe20007ffe0ff */
[----:B------:R-:W-:Y:S01]  /*15d0*/  IMAD R26, R7, 0x28, R26 ;  /* 0x00000028071a7824 */ /* 0x000fe200078e021a */
[----:B------:R-:W-:Y:S01]  /*15e0*/  LOP3.LUT R21, R21, 0xf, RZ, 0xc0, !PT ;  /* 0x0000000f15157812 */ /* 0x000fe200078ec0ff */
[----:B------:R1:W-:Y:S01]  /*15f0*/  STG.E desc[UR6][R12.64+-0xc], R23 ;  /* 0xfffff4170c007986 */ /* 0x0003e2000c101906 */
[----:B------:R-:W-:-:S03]  /*1600*/  IMAD R16, R7, 0x30, R16 ;  /* 0x0000003007107824 */ /* 0x000fc600078e0210 */
[----:B------:R2:W-:Y:S01]  /*1610*/  STG.E desc[UR6][R12.64+-0x4], R21 ;  /* 0xfffffc150c007986 */ /* 0x0005e2000c101906 */
[----:B0-----:R-:W-:Y:S01]  /*1620*/  LOP3.LUT R17, R10, 0xf, RZ, 0xc0, !PT ;  /* 0x0000000f0a117812 */ /* 0x001fe200078ec0ff */
[--C-:B------:R-:W-:Y:S01]  /*1630*/  IMAD.IADD R10, R15, 0x1, R8.reuse ;  /* 0x000000010f0a7824 */ /* 0x100fe200078e0208 */
[----:B------:R-:W-:Y:S01]  /*1640*/  LOP3.LUT R15, R22, 0xf, RZ, 0xc0, !PT ;  /* 0x0000000f160f7812 */ /* 0x000fe200078ec0ff */
[----:B------:R-:W-:Y:S01]  /*1650*/  IMAD R8, R7, 0x38, R8 ;  /* 0x0000003807087824 */ /* 0x000fe200078e0208 */
[----:B-1----:R-:W-:Y:S01]  /*1660*/  LOP3.LUT R23, R11, 0xf, RZ, 0xc0, !PT ;  /* 0x0000000f0b177812 */ /* 0x002fe200078ec0ff */
[----:B------:R-:W-:Y:S01]  /*1670*/  VIADD R11, R5, 0x50 ;  /* 0x00000050050b7836 */ /* 0x000fe20000000000 */
[----:B------:R-:W-:Y:S01]  /*1680*/  IADD3 R22, PT, PT, R24, R0, R15 ;  /* 0x0000000018167210 */ /* 0x000fe20007ffe00f */
[----:B------:R0:W-:Y:S01]  /*1690*/  STG.E desc[UR6][R12.64], R17 ;  /* 0x000000110c007986 */ /* 0x0001e2000c101906 */
[----:B--2---:R-:W-:Y:S01]  /*16a0*/  LOP3.LUT R21, R10, 0xf, RZ, 0xc0, !PT ;  /* 0x0000000f0a157812 */ /* 0x004fe200078ec0ff */
[----:B------:R-:W-:Y:S01]  /*16b0*/  IMAD.WIDE R10, R11, 0x4, R2 ;  /* 0x000000040b0a7825 */ /* 0x000fe200078e0202 */
[----:B------:R-:W-:Y:S01]  /*16c0*/  LOP3.LUT R25, R22, 0xf, RZ, 0xc0, !PT ;  /* 0x0000000f16197812 */ /* 0x000fe200078ec0ff */
[----:B------:R1:W-:Y:S01]  /*16d0*/  STG.E desc[UR6][R12.64+0x4], R23 ;  /* 0x000004170c007986 */ /* 0x0003e2000c101906 */
[C---:B------:R-:W-:Y:S01]  /*16e0*/  IADD3 R27, PT, PT, R15.reuse, R19, RZ ;  /* 0x000000130f1b7210 */ /* 0x040fe20007ffe0ff */
[--C-:B------:R-:W-:Y:S01]  /*16f0*/  IMAD.IADD R22, R15, 0x1, R18.reuse ;  /* 0x000000010f167824 */ /* 0x100fe200078e0212 */
[----:B------:R-:W-:Y:S01]  /*1700*/  IADD3 R24, PT, PT, R9, R24, RZ ;  /* 0x0000001809187210 */ /* 0x000fe20007ffe0ff */
[----:B------:R-:W-:Y:S01]  /*1710*/  STG.E desc[UR6][R12.64+0x8], R21 ;  /* 0x000008150c007986 */ /* 0x000fe2000c101906 */
[----:B------:R-:W-:Y:S01]  /*1720*/  LOP3.LUT R27, R27, 0xf, RZ, 0xc0, !PT ;  /* 0x0000000f1b1b7812 */ /* 0x000fe200078ec0ff */
[----:B------:R-:W-:Y:S01]  /*1730*/  IMAD R18, R7, 0x10, R18 ;  /* 0x0000001007127824 */ /* 0x000fe200078e0212 */
[----:B0-----:R-:W-:Y:S01]  /*1740*/  LOP3.LUT R17, R22, 0xf, RZ, 0xc0, !PT ;  /* 0x0000000f16117812 */ /* 0x001fe200078ec0ff */
[----:B------:R0:W-:Y:S01]  /*1750*/  STG.E desc[UR6][R12.64+0xc], R15 ;  /* 0x00000c0f0c007986 */ /* 0x0001e2000c101906 */
[----:B------:R-:W-:-:S02]  /*1760*/  IMAD.IADD R22, R15, 0x1, R20 ;  /* 0x000000010f167824 */ /* 0x000fc400078e0214 */
[----:B-1----:R-:W-:Y:S01]  /*1770*/  IMAD.IADD R23, R15, 0x1, R16 ;  /* 0x000000010f177824 */ /* 0x002fe200078e0210 */
[----:B------:R1:W-:Y:S01]  /*1780*/  STG.E desc[UR6][R10.64+-0xc], R17 ;  /* 0xfffff4110a007986 */ /* 0x0003e2000c101906 */
[C---:B------:R-:W-:Y:S02]  /*1790*/  IMAD R20, R7.reuse, 0x20, R20 ;  /* 0x0000002007147824 */ /* 0x040fe400078e0214 */
[----:B------:R-:W-:Y:S01]  /*17a0*/  IMAD R16, R7, 0x30, R16 ;  /* 0x0000003007107824 */ /* 0x000fe200078e0210 */
[----:B------:R-:W-:Y:S01]  /*17b0*/  LOP3.LUT R23, R23, 0xf, RZ, 0xc0, !PT ;  /* 0x0000000f17177812 */ /* 0x000fe200078ec0ff */
[----:B------:R2:W-:Y:S01]  /*17c0*/  STG.E desc[UR6][R10.64+-0x10], R25 ;  /* 0xfffff0190a007986 */ /* 0x0005e2000c101906 */
[--C-:B0-----:R-:W-:Y:S01]  /*17d0*/  IMAD.IADD R12, R15, 0x1, R26.reuse ;  /* 0x000000010f0c7824 */ /* 0x101fe200078e021a */
[----:B------:R-:W-:Y:S01]  /*17e0*/  LOP3.LUT R13, R22, 0xf, RZ, 0xc0, !PT ;  /* 0x0000000f160d7812 */ /* 0x000fe200078ec0ff */
[----:B------:R-:W-:Y:S01]  /*17f0*/  IMAD R26, R7, 0x28, R26 ;  /* 0x00000028071a7824 */ /* 0x000fe200078e021a */
[----:B------:R-:W-:Y:S01]  /*1800*/  STG.E desc[UR6][R10.64+0x4], R23 ;  /* 0x000004170a007986 */ /* 0x000fe2000c101906 */
[C---:B-1----:R-:W-:Y:S01]  /*1810*/  IMAD.IADD R17, R15.reuse, 0x1, R14 ;  /* 0x000000010f117824 */ /* 0x042fe200078e020e */
[----:B------:R-:W-:Y:S01]  /*1820*/  LOP3.LUT R21, R12, 0xf, RZ, 0xc0, !PT ;  /* 0x0000000f0c157812 */ /* 0x000fe200078ec0ff */
[--C-:B------:R-:W-:Y:S01]  /*1830*/  IMAD.IADD R12, R15, 0x1, R8.reuse ;  /* 0x000000010f0c7824 */ /* 0x100fe200078e0208 */
[----:B------:R0:W-:Y:S01]  /*1840*/  STG.E desc[UR6][R10.64+-0x4], R13 ;  /* 0xfffffc0d0a007986 */ /* 0x0001e2000c101906 */
[----:B------:R-:W-:Y:S01]  /*1850*/  IMAD.IADD R15, R6, 0x1, R19 ;  /* 0x00000001060f7824 */ /* 0x000fe200078e0213 */
[----:B------:R-:W-:Y:S01]  /*1860*/  LOP3.LUT R17, R17, 0xf, RZ, 0xc0, !PT ;  /* 0x0000000f11117812 */ /* 0x000fe200078ec0ff */
[C---:B------:R-:W-:Y:S01]  /*1870*/  IMAD R8, R7.reuse, 0x38, R8 ;  /* 0x0000003807087824 */ /* 0x040fe200078e0208 */
[----:B--2---:R-:W-:Y:S01]  /*1880*/  LOP3.LUT R25, R12, 0xf, RZ, 0xc0, !PT ;  /* 0x0000000f0c197812 */ /* 0x004fe200078ec0ff */
[----:B------:R-:W-:Y:S01]  /*1890*/  IMAD R14, R7, 0x40, R14 ;  /* 0x00000040070e7824 */ /* 0x000fe200078e020e */
[----:B------:R-:W-:Y:S01]  /*18a0*/  IADD3 R19, PT, PT, R24, R0, R17 ;  /* 0x0000000018137210 */ /* 0x000fe20007ffe011 */
[----:B------:R-:W-:Y:S01]  /*18b0*/  STG.E desc[UR6][R10.64+-0x8], R27 ;  /* 0xfffff81b0a007986 */ /* 0x000fe2000c101906 */
[----:B------:R-:W-:Y:S01]  /*18c0*/  IADD3 R22, PT, PT, R17, R15, RZ ;  /* 0x0000000f11167210 */ /* 0x000fe20007ffe0ff */
[----:B------:R-:W-:Y:S01]  /*18d0*/  IMAD.IADD R24, R9, 0x1, R24 ;  /* 0x0000000109187824 */ /* 0x000fe200078e0218 */
[----:B------:R-:W-:Y:S01]  /*18e0*/  LOP3.LUT R19, R19, 0xf, RZ, 0xc0, !PT ;  /* 0x0000000f13137812 */ /* 0x000fe200078ec0ff */
[----:B------:R1:W-:Y:S01]  /*18f0*/  STG.E desc[UR6][R10.64], R21 ;  /* 0x000000150a007986 */ /* 0x0003e2000c101906 */
[----:B0-----:R-:W-:Y:S01]  /*1900*/  IMAD.WIDE R12, R29, 0x4, R2 ;  /* 0x000000041d0c7825 */ /* 0x001fe200078e0202 */
[----:B------:R-:W-:-:S02]  /*1910*/  LOP3.LUT R23, R22, 0xf, RZ, 0xc0, !PT ;  /* 0x0000000f16177812 */ /* 0x000fc400078ec0ff */
[----:B------:R0:W-:Y:S01]  /*1920*/  STG.E desc[UR6][R10.64+0x8], R25 ;  /* 0x000008190a007986 */ /* 0x0001e2000c101906 */
[--C-:B------:R-:W-:Y:S02]  /*1930*/  IMAD.IADD R22, R17, 0x1, R20.reuse ;  /* 0x0000000111167824 */ /* 0x100fe400078e0214 */
[----:B------:R-:W-:Y:S01]  /*1940*/  IMAD R20, R7, 0x20, R20 ;  /* 0x0000002007147824 */ /* 0x000fe200078e0214 */
[----:B------:R2:W-:Y:S01]  /*1950*/  STG.E desc[UR6][R10.64+0xc], R17 ;  /* 0x00000c110a007986 */ /* 0x0005e2000c101906 */
[----:B------:R-:W-:Y:S02]  /*1960*/  VIADD R29, R5, 0x78 ;  /* 0x00000078051d7836 */ /* 0x000fe40000000000 */
[--C-:B-1----:R-:W-:Y:S01]  /*1970*/  IMAD.IADD R21, R17, 0x1, R18.reuse ;  /* 0x0000000111157824 */ /* 0x102fe200078e0212 */
[----:B------:R1:W-:Y:S01]  /*1980*/  STG.E desc[UR6][R12.64+-0x10], R19 ;  /* 0xfffff0130c007986 */ /* 0x0003e2000c101906 */
[----:B------:R-:W-:Y:S01]  /*1990*/  IMAD R18, R7, 0x10, R18 ;  /* 0x0000001007127824 */ /* 0x000fe200078e0212 */
[----:B0-----:R-:W-:-:S02]  /*19a0*/  IADD3 R25, PT, PT, R17, R26, RZ ;  /* 0x0000001a11197210 */ /* 0x001fc40007ffe0ff */
[----:B------:R0:W-:Y:S01]  /*19b0*/  STG.E desc[UR6][R12.64+-0x8], R23 ;  /* 0xfffff8170c007986 */ /* 0x0001e2000c101906 */
[----:B------:R-:W-:Y:S01]  /*19c0*/  LOP3.LUT R21, R21, 0xf, RZ, 0xc0, !PT ;  /* 0x0000000f15157812 */ /* 0x000fe200078ec0ff */
[----:B------:R-:W-:Y:S01]  /*19d0*/  IMAD R26, R7, 0x28, R26 ;  /* 0x00000028071a7824 */ /* 0x000fe200078e021a */
[----:B------:R-:W-:Y:S01]  /*19e0*/  LOP3.LUT R25, R25, 0xf, RZ, 0xc0, !PT ;  /* 0x0000000f19197812 */ /* 0x000fe200078ec0ff */
[C---:B--2---:R-:W-:Y:S02]  /*19f0*/  IMAD.IADD R10, R17.reuse, 0x1, R16 ;  /* 0x00000001110a7824 */ /* 0x044fe400078e0210 */
[C---:B------:R-:W-:Y:S01]  /*1a00*/  IMAD.IADD R11, R17.reuse, 0x1, R8 ;  /* 0x00000001110b7824 */ /* 0x040fe200078e0208 */
[----:B------:R2:W-:Y:S01]  /*1a10*/  STG.E desc[UR6][R12.64+-0xc], R21 ;  /* 0xfffff4150c007986 */ /* 0x0005e2000c101906 */
[----:B------:R-:W-:Y:S01]  /*1a20*/  IMAD.IADD R17, R17, 0x1, R14 ;  /* 0x0000000111117824 */ /* 0x000fe200078e020e */
[----:B-1----:R-:W-:Y:S01]  /*1a30*/  LOP3.LUT R19, R22, 0xf, RZ, 0xc0, !PT ;  /* 0x0000000f16137812 */ /* 0x002fe200078ec0ff */
[----:B------:R-:W-:Y:S01]  /*1a40*/  IMAD R8, R7, 0x38, R8 ;  /* 0x0000003807087824 */ /* 0x000fe200078e0208 */
[----:B------:R-:W-:Y:S01]  /*1a50*/  STG.E desc[UR6][R12.64], R25 ;  /* 0x000000190c007986 */ /* 0x000fe2000c101906 */
[----:B0-----:R-:W-:Y:S01]  /*1a60*/  LOP3.LUT R23, R11, 0xf, RZ, 0xc0, !PT ;  /* 0x0000000f0b177812 */ /* 0x001fe200078ec0ff */
[----:B------:R-:W-:Y:S01]  /*1a70*/  IMAD R16, R7, 0x30, R16 ;  /* 0x0000003007107824 */ /* 0x000fe200078e0210 */
[----:B------:R-:W-:Y:S01]  /*1a80*/  LOP3.LUT R17, R17, 0xf, RZ, 0xc0, !PT ;  /* 0x0000000f11117812 */ /* 0x000fe200078ec0ff */
[----:B------:R0:W-:Y:S01]  /*1a90*/  STG.E desc[UR6][R12.64+-0x4], R19 ;  /* 0xfffffc130c007986 */ /* 0x0001e2000c101906 */
[----:B------:R-:W-:-:S02]  /*1aa0*/  IADD3 R11, PT, PT, R5, 0x60, RZ ;  /* 0x00000060050b7810 */ /* 0x000fc40007ffe0ff */
[----:B------:R-:W-:Y:S01]  /*1ab0*/  LEA R14, R7, R14, 0x6 ;  /* 0x0000000e070e7211 */ /* 0x000fe200078e30ff */
[----:B------:R-:W-:Y:S01]  /*1ac0*/  STG.E desc[UR6][R12.64+0x8], R23 ;  /* 0x000008170c007986 */ /* 0x000fe2000c101906 */
[----:B--2---:R-:W-:Y:S01]  /*1ad0*/  LOP3.LUT R21, R10, 0xf, RZ, 0xc0, !PT ;  /* 0x0000000f0a157812 */ /* 0x004fe200078ec0ff */
[----:B------:R-:W-:Y:S01]  /*1ae0*/  IMAD.WIDE R10, R11, 0x4, R2 ;  /* 0x000000040b0a7825 */ /* 0x000fe200078e0202 */
[C---:B------:R-:W-:Y:S01]  /*1af0*/  IADD3 R22, PT, PT, R17.reuse, R18, RZ ;  /* 0x0000001211167210 */ /* 0x040fe20007ffe0ff */
[----:B------:R-:W-:Y:S01]  /*1b00*/  STG.E desc[UR6][R12.64+0xc], R17 ;  /* 0x00000c110c007986 */ /* 0x000fe2000c101906 */
[----:B------:R-:W-:Y:S01]  /*1b10*/  IADD3 R27, PT, PT, R17, R14, RZ ;  /* 0x0000000e111b7210 */ /* 0x000fe20007ffe0ff */
[----:B------:R-:W-:Y:S02]  /*1b20*/  IMAD R14, R7, 0x40, R14 ;  /* 0x00000040070e7824 */ /* 0x000fe400078e020e */
[----:B0-----:R-:W-:Y:S01]  /*1b30*/  IMAD.IADD R19, R6, 0x1, R15 ;  /* 0x0000000106137824 */ /* 0x001fe200078e020f */
[----:B------:R-:W-:Y:S01]  /*1b40*/  IADD3 R15, PT, PT, R24, R0, R17 ;  /* 0x00000000180f7210 */ /* 0x000fe20007ffe011 */
[----:B------:R0:W-:Y:S01]  /*1b50*/  STG.E desc[UR6][R12.64+0x4], R21 ;  /* 0x000004150c007986 */ /* 0x0001e2000c101906 */
[----:B------:R-:W-:-:S02]  /*1b60*/  IMAD.IADD R24, R9, 0x1, R24 ;  /* 0x0000000109187824 */ /* 0x000fc400078e0218 */
[----:B------:R-:W-:Y:S01]  /*1b70*/  LOP3.LUT R15, R15, 0xf, RZ, 0xc0, !PT ;  /* 0x0000000f0f0f7812 */ /* 0x000fe200078ec0ff */
[----:B------:R-:W-:Y:S01]  /*1b80*/  IMAD.IADD R25, R17, 0x1, R19 ;  /* 0x0000000111197824 */ /* 0x000fe200078e0213 */
[----:B------:R-:W-:Y:S01]  /*1b90*/  IADD3 R19, PT, PT, R6, R19, RZ ;  /* 0x0000001306137210 */ /* 0x000fe20007ffe0ff */
[----:B------:R-:W-:Y:S02]  /*1ba0*/  IMAD R18, R7, 0x10, R18 ;  /* 0x0000001007127824 */ /* 0x000fe400078e0212 */
[----:B------:R1:W-:Y:S01]  /*1bb0*/  STG.E desc[UR6][R10.64+-0x10], R15 ;  /* 0xfffff00f0a007986 */ /* 0x0003e2000c101906 */
[----:B------:R-:W-:Y:S01]  /*1bc0*/  LOP3.LUT R25, R25, 0xf, RZ, 0xc0, !PT ;  /* 0x0000000f19197812 */ /* 0x000fe200078ec0ff */
[C---:B0-----:R-:W-:Y:S01]  /*1bd0*/  IMAD.IADD R12, R17.reuse, 0x1, R20 ;  /* 0x00000001110c7824 */ /* 0x041fe200078e0214 */
[----:B------:R-:W-:Y:S01]  /*1be0*/  LOP3.LUT R21, R22, 0xf, RZ, 0xc0, !PT ;  /* 0x0000000f16157812 */ /* 0x000fe200078ec0ff */
[----:B------:R-:W-:Y:S02]  /*1bf0*/  IMAD.IADD R22, R17, 0x1, R16 ;  /* 0x0000000111167824 */ /* 0x000fe400078e0210 */
[----:B------:R0:W-:Y:S01]  /*1c00*/  STG.E desc[UR6][R10.64+-0x8], R25 ;  /* 0xfffff8190a007986 */ /* 0x0001e2000c101906 */
[----:B------:R-:W-:Y:S01]  /*1c10*/  IMAD R20, R7, 0x20, R20 ;  /* 0x0000002007147824 */ /* 0x000fe200078e0214 */
[----:B------:R-:W-:Y:S01]  /*1c20*/  LOP3.LUT R13, R12, 0xf, RZ, 0xc0, !PT ;  /* 0x0000000f0c0d7812 */ /* 0x000fe200078ec0ff */
[C---:B------:R-:W-:Y:S01]  /*1c30*/  IMAD.IADD R12, R17.reuse, 0x1, R26 ;  /* 0x00000001110c7824 */ /* 0x040fe200078e021a */
[----:B------:R2:W-:Y:S01]  /*1c40*/  STG.E desc[UR6][R10.64+-0xc], R21 ;  /* 0xfffff4150a007986 */ /* 0x0005e2000c101906 */
[----:B-1----:R-:W-:-:S02]  /*1c50*/  IMAD.IADD R15, R17, 0x1, R8 ;  /* 0x00000001110f7824 */ /* 0x002fc400078e0208 */
[----:B------:R-:W-:Y:S01]  /*1c60*/  IMAD R26, R7, 0x28, R26 ;  /* 0x00000028071a7824 */ /* 0x000fe200078e021a */
[----:B------:R-:W-:Y:S01]  /*1c70*/  LOP3.LUT R17, R12, 0xf, RZ, 0xc0, !PT ;  /* 0x0000000f0c117812 */ /* 0x000fe200078ec0ff */
[----:B------:R1:W-:Y:S01]  /*1c80*/  STG.E desc[UR6][R10.64+-0x4], R13 ;  /* 0xfffffc0d0a007986 */ /* 0x0003e2000c101906 */
[----:B------:R-:W-:Y:S01]  /*1c90*/  LOP3.LUT R23, R15, 0xf, RZ, 0xc0, !PT ;  /* 0x0000000f0f177812 */ /* 0x000fe200078ec0ff */
[----:B------:R-:W-:Y:S01]  /*1ca0*/  IMAD R16, R7, 0x30, R16 ;  /* 0x0000003007107824 */ /* 0x000fe200078e0210 */
[----:B------:R-:W-:Y:S01]  /*1cb0*/  LOP3.LUT R15, R27, 0xf, RZ, 0xc0, !PT ;  /* 0x0000000f1b0f7812 */ /* 0x000fe200078ec0ff */
[----:B0-----:R-:W-:Y:S01]  /*1cc0*/  VIADD R25, R5, 0x68 ;  /* 0x0000006805197836 */ /* 0x001fe20000000000 */
[----:B------:R0:W-:Y:S01]  /*1cd0*/  STG.E desc[UR6][R10.64], R17 ;  /* 0x000000110a007986 */ /* 0x0001e2000c101906 */
[----:B------:R-:W-:Y:S01]  /*1ce0*/  IMAD R8, R7, 0x38, R8 ;  /* 0x0000003807087824 */ /* 0x000fe200078e0208 */
[----:B--2---:R-:W-:Y:S01]  /*1cf0*/  LOP3.LUT R21, R22, 0xf, RZ, 0xc0, !PT ;  /* 0x0000000f16157812 */ /* 0x004fe200078ec0ff */
[----:B------:R-:W-:Y:S01]  /*1d00*/  IMAD.IADD R27, R15, 0x1, R19 ;  /* 0x000000010f1b7824 */ /* 0x000fe200078e0213 */
[----:B------:R-:W-:Y:S01]  /*1d10*/  IADD3 R22, PT, PT, R24, R0, R15 ;  /* 0x0000000018167210 */ /* 0x000fe20007ffe00f */
[----:B------:R-:W-:Y:S01]  /*1d20*/  STG.E desc[UR6][R10.64+0x8], R23 ;  /* 0x000008170a007986 */ /* 0x000fe2000c101906 */
[----:B------:R-:W-:-:S02]  /*1d30*/  IMAD.IADD R24, R9, 0x1, R24 ;  /* 0x0000000109187824 */ /* 0x000fc400078e0218 */
[----:B-1----:R-:W-:Y:S01]  /*1d40*/  IMAD.WIDE R12, R25, 0x4, R2 ;  /* 0x00000004190c7825 */ /* 0x002fe200078e0202 */
[----:B------:R1:W-:Y:S01]  /*1d50*/  STG.E desc[UR6][R10.64+0x4], R21 ;  /* 0x000004150a007986 */ /* 0x0003e2000c101906 */
[----:B------:R-:W-:Y:S02]  /*1d60*/  LOP3.LUT R27, R27, 0xf, RZ, 0xc0, !PT ;  /* 0x0000000f1b1b7812 */ /* 0x000fe400078ec0ff */
[----:B0-----:R-:W-:Y:S01]  /*1d70*/  LOP3.LUT R17, R22, 0xf, RZ, 0xc0, !PT ;  /* 0x0000000f16117812 */ /* 0x001fe200078ec0ff */
[----:B------:R0:W-:Y:S01]  /*1d80*/  STG.E desc[UR6][R10.64+0xc], R15 ;  /* 0x00000c0f0a007986 */ /* 0x0001e2000c101906 */
[----:B------:R-:W-:Y:S01]  /*1d90*/  IMAD.IADD R22, R15, 0x1, R14 ;  /* 0x000000010f167824 */ /* 0x000fe200078e020e */
[----:B------:R-:W-:Y:S01]  /*1da0*/  LEA R14, R7, R14, 0x6 ;  /* 0x0000000e070e7211 */ /* 0x000fe200078e30ff */
[----:B------:R-:W-:Y:S01]  /*1db0*/  IMAD.IADD R25, R15, 0x1, R18 ;  /* 0x000000010f197824 */ /* 0x000fe200078e0212 */
[----:B------:R2:W-:Y:S01]  /*1dc0*/  STG.E desc[UR6][R12.64+-0x10], R17 ;  /* 0xfffff0110c007986 */ /* 0x0005e2000c101906 */
[----:B------:R-:W-:Y:S01]  /*1dd0*/  LEA R18, R7, R18, 0x4 ;  /* 0x0000001207127211 */ /* 0x000fe200078e20ff */
[----:B------:R-:W-:Y:S01]  /*1de0*/  IMAD.IADD R19, R6, 0x1, R19 ;  /* 0x0000000106137824 */ /* 0x000fe200078e0213 */
[----:B-1----:R-:W-:Y:S01]  /*1df0*/  IADD3 R21, PT, PT, R15, R20, RZ ;  /* 0x000000140f157210 */ /* 0x002fe20007ffe0ff */
[----:B------:R1:W-:Y:S01]  /*1e00*/  STG.E desc[UR6][R12.64+-0x8], R27 ;  /* 0xfffff81b0c007986 */ /* 0x0003e2000c101906 */
[----:B------:R-:W-:Y:S01]  /*1e10*/  LOP3.LUT R25, R25, 0xf, RZ, 0xc0, !PT ;  /* 0x0000000f19197812 */ /* 0x000fe200078ec0ff */
[----:B------:R-:W-:Y:S01]  /*1e20*/  IMAD R20, R7, 0x20, R20 ;  /* 0x0000002007147824 */ /* 0x000fe200078e0214 */
[C---:B0-----:R-:W-:Y:S01]  /*1e30*/  IADD3 R11, PT, PT, R15.reuse, R16, RZ ;  /* 0x000000100f0b7210 */ /* 0x041fe20007ffe0ff */
[----:B------:R-:W-:Y:S01]  /*1e40*/  IMAD.IADD R10, R15, 0x1, R26 ;  /* 0x000000010f0a7824 */ /* 0x000fe200078e021a */
[----:B------:R-:W-:Y:S01]  /*1e50*/  LOP3.LUT R21, R21, 0xf, RZ, 0xc0, !PT ;  /* 0x0000000f15157812 */ /* 0x000fe200078ec0ff */
[----:B------:R0:W-:Y:S01]  /*1e60*/  STG.E desc[UR6][R12.64+-0xc], R25 ;  /* 0xfffff4190c007986 */ /* 0x0001e2000c101906 */
[----:B------:R-:W-:Y:S01]  /*1e70*/  LOP3.LUT R23, R11, 0xf, RZ, 0xc0, !PT ;  /* 0x0000000f0b177812 */ /* 0x000fe200078ec0ff */
[----:B------:R-:W-:Y:S01]  /*1e80*/  VIADD R11, R5, 0x70 ;  /* 0x00000070050b7836 */ /* 0x000fe20000000000 */
[----:B--2---:R-:W-:Y:S01]  /*1e90*/  LOP3.LUT R17, R10, 0xf, RZ, 0xc0, !PT ;  /* 0x0000000f0a117812 */ /* 0x004fe200078ec0ff */
[----:B------:R-:W-:Y:S01]  /*1ea0*/  IMAD.IADD R10, R15, 0x1, R8 ;  /* 0x000000010f0a7824 */ /* 0x000fe200078e0208 */
[----:B------:R-:W-:Y:S01]  /*1eb0*/  LOP3.LUT R15, R22, 0xf, RZ, 0xc0, !PT ;  /* 0x0000000f160f7812 */ /* 0x000fe200078ec0ff */
[----:B------:R2:W-:Y:S01]  /*1ec0*/  STG.E desc[UR6][R12.64+-0x4], R21 ;  /* 0xfffffc150c007986 */ /* 0x0005e2000c101906 */
[----:B------:R-:W-:-:S02]  /*1ed0*/  IMAD R26, R7, 0x28, R26 ;  /* 0x00000028071a7824 */ /* 0x000fc400078e021a */
[----:B------:R-:W-:Y:S01]  /*1ee0*/  IADD3 R22, PT, PT, R24, R0, R15 ;  /* 0x0000000018167210 */ /* 0x000fe20007ffe00f */
[----:B------:R3:W-:Y:S01]  /*1ef0*/  STG.E desc[UR6][R12.64], R17 ;  /* 0x000000110c007986 */ /* 0x0007e2000c101906 */
[----:B------:R-:W-:Y:S01]  /*1f00*/  IMAD R16, R7, 0x30, R16 ;  /* 0x0000003007107824 */ /* 0x000fe200078e0210 */
[----:B-1----:R-:W-:Y:S01]  /*1f10*/  IADD3 R27, PT, PT, R15, R19, RZ ;  /* 0x000000130f1b7210 */ /* 0x002fe20007ffe0ff */
[----:B------:R-:W-:Y:S01]  /*1f20*/  IMAD R8, R7, 0x38, R8 ;  /* 0x0000003807087824 */ /* 0x000fe200078e0208 */
[----:B0-----:R-:W-:Y:S01]  /*1f30*/  LOP3.LUT R25, R22, 0xf, RZ, 0xc0, !PT ;  /* 0x0000000f16197812 */ /* 0x001fe200078ec0ff */
[--C-:B------:R-:W-:Y:S01]  /*1f40*/  IMAD.IADD R22, R15, 0x1, R18.reuse ;  /* 0x000000010f167824 */ /* 0x100fe200078e0212 */
[----:B------:R0:W-:Y:S01]  /*1f50*/  STG.E desc[UR6][R12.64+0x4], R23 ;  /* 0x000004170c007986 */ /* 0x0001e2000c101906 */
[----:B------:R-:W-:Y:S01]  /*1f60*/  IADD3 R24, PT, PT, R9, R24, RZ ;  /* 0x0000001809187210 */ /* 0x000fe20007ffe0ff */
[----:B------:R-:W-:Y:S01]  /*1f70*/  IMAD R18, R7, 0x10, R18 ;  /* 0x0000001007127824 */ /* 0x000fe200078e0212 */
[----:B--2---:R-:W-:Y:S01]  /*1f80*/  LOP3.LUT R21, R10, 0xf, RZ, 0xc0, !PT ;  /* 0x0000000f0a157812 */ /* 0x004fe200078ec0ff */
[----:B------:R-:W-:Y:S01]  /*1f90*/  IMAD.WIDE R10, R11, 0x4, R2 ;  /* 0x000000040b0a7825 */ /* 0x000fe200078e0202 */
[----:B------:R-:W-:Y:S01]  /*1fa0*/  STG.E desc[UR6][R12.64+0xc], R15 ;  /* 0x00000c0f0c007986 */ /* 0x000fe2000c101906 */
[----:B---3--:R-:W-:-:S02]  /*1fb0*/  LOP3.LUT R17, R22, 0xf, RZ, 0xc0, !PT ;  /* 0x0000000f16117812 */ /* 0x008fc400078ec0ff */
[--C-:B------:R-:W-:Y:S01]  /*1fc0*/  IMAD.IADD R22, R15, 0x1, R20.reuse ;  /* 0x000000010f167824 */ /* 0x100fe200078e0214 */
[----:B------:R1:W-:Y:S01]  /*1fd0*/  STG.E desc[UR6][R12.64+0x8], R21 ;  /* 0x000008150c007986 */ /* 0x0003e2000c101906 */
[----:B------:R-:W-:Y:S01]  /*1fe0*/  LOP3.LUT R27, R27, 0xf, RZ, 0xc0, !PT ;  /* 0x0000000f1b1b7812 */ /* 0x000fe200078ec0ff */
[----:B------:R-:W-:Y:S02]  /*1ff0*/  IMAD R20, R7, 0x20, R20 ;  /* 0x0000002007147824 */ /* 0x000fe400078e0214 */
[----:B------:R2:W-:Y:S01]  /*2000*/  STG.E desc[UR6][R10.64+-0xc], R17 ;  /* 0xfffff4110a007986 */ /* 0x0005e2000c101906 */
[--C-:B0-----:R-:W-:Y:S02]  /*2010*/  IMAD.IADD R23, R15, 0x1, R16.reuse ;  /* 0x000000010f177824 */ /* 0x101fe400078e0210 */
[----:B------:R-:W-:Y:S01]  /*2020*/  IMAD R16, R7, 0x30, R16 ;  /* 0x0000003007107824 */ /* 0x000fe200078e0210 */
[----:B------:R0:W-:Y:S02]  /*2030*/  STG.E desc[UR6][R10.64+-0x10], R25 ;  /* 0xfffff0190a007986 */ /* 0x0001e4000c101906 */
[----:B------:R-:W-:Y:S01]  /*2040*/  LOP3.LUT R23, R23, 0xf, RZ, 0xc0, !PT ;  /* 0x0000000f17177812 */ /* 0x000fe200078ec0ff */
[--C-:B-1----:R-:W-:Y:S01]  /*2050*/  IMAD.IADD R12, R15, 0x1, R26.reuse ;  /* 0x000000010f0c7824 */ /* 0x102fe200078e021a */
[----:B------:R-:W-:Y:S01]  /*2060*/  LOP3.LUT R13, R22, 0xf, RZ, 0xc0, !PT ;  /* 0x0000000f160d7812 */ /* 0x000fe200078ec0ff */
[----:B------:R-:W-:-:S02]  /*2070*/  IMAD R26, R7, 0x28, R26 ;  /* 0x00000028071a7824 */ /* 0x000fc400078e021a */
[----:B------:R-:W-:Y:S01]  /*2080*/  STG.E desc[UR6][R10.64+0x4], R23 ;  /* 0x000004170a007986 */ /* 0x000fe2000c101906 */
[C---:B--2---:R-:W-:Y:S01]  /*2090*/  IMAD.IADD R17, R15.reuse, 0x1, R14 ;  /* 0x000000010f117824 */ /* 0x044fe200078e020e */
[----:B------:R-:W-:Y:S01]  /*20a0*/  LOP3.LUT R21, R12, 0xf, RZ, 0xc0, !PT ;  /* 0x0000000f0c157812 */ /* 0x000fe200078ec0ff */
[--C-:B------:R-:W-:Y:S01]  /*20b0*/  IMAD.IADD R12, R15, 0x1, R8.reuse ;  /* 0x000000010f0c7824 */ /* 0x100fe200078e0208 */
[----:B------:R1:W-:Y:S01]  /*20c0*/  STG.E desc[UR6][R10.64+-0x4], R13 ;  /* 0xfffffc0d0a007986 */ /* 0x0003e2000c101906 */
[----:B------:R-:W-:Y:S01]  /*20d0*/  IMAD.IADD R15, R6, 0x1, R19 ;  /* 0x00000001060f7824 */ /* 0x000fe200078e0213 */
[----:B------:R-:W-:Y:S01]  /*20e0*/  LOP3.LUT R17, R17, 0xf, RZ, 0xc0, !PT ;  /* 0x0000000f11117812 */ /* 0x000fe200078ec0ff */
[C---:B------:R-:W-:Y:S01]  /*20f0*/  IMAD R8, R7.reuse, 0x38, R8 ;  /* 0x0000003807087824 */ /* 0x040fe200078e0208 */
[----:B0-----:R-:W-:Y:S01]  /*2100*/  LOP3.LUT R25, R12, 0xf, RZ, 0xc0, !PT ;  /* 0x0000000f0c197812 */ /* 0x001fe200078ec0ff */
[----:B------:R-:W-:Y:S01]  /*2110*/  IMAD R14, R7, 0x40, R14 ;  /* 0x00000040070e7824 */ /* 0x000fe200078e020e */
[----:B------:R-:W-:Y:S01]  /*2120*/  IADD3 R19, PT, PT, R24, R0, R17 ;  /* 0x0000000018137210 */ /* 0x000fe20007ffe011 */
[----:B------:R-:W-:Y:S01]  /*2130*/  STG.E desc[UR6][R10.64+-0x8], R27 ;  /* 0xfffff81b0a007986 */ /* 0x000fe2000c101906 */
[----:B------:R-:W-:Y:S01]  /*2140*/  IADD3 R22, PT, PT, R17, R15, RZ ;  /* 0x0000000f11167210 */ /* 0x000fe20007ffe0ff */
[----:B------:R-:W-:Y:S01]  /*2150*/  IMAD.IADD R24, R9, 0x1, R24 ;  /* 0x0000000109187824 */ /* 0x000fe200078e0218 */
[----:B------:R-:W-:Y:S01]  /*2160*/  LOP3.LUT R19, R19, 0xf, RZ, 0xc0, !PT ;  /* 0x0000000f13137812 */ /* 0x000fe200078ec0ff */
[----:B------:R0:W-:Y:S01]  /*2170*/  STG.E desc[UR6][R10.64], R21 ;  /* 0x000000150a007986 */ /* 0x0001e2000c101906 */
[----:B-1----:R-:W-:Y:S01]  /*2180*/  IMAD.WIDE R12, R29, 0x4, R2 ;  /* 0x000000041d0c7825 */ /* 0x002fe200078e0202 */
[----:B------:R-:W-:-:S02]  /*2190*/  LOP3.LUT R23, R22, 0xf, RZ, 0xc0, !PT ;  /* 0x0000000f16177812 */ /* 0x000fc400078ec0ff */
[----:B------:R1:W-:Y:S01]  /*21a0*/  STG.E desc[UR6][R10.64+0x8], R25 ;  /* 0x000008190a007986 */ /* 0x0003e2000c101906 */
[--C-:B------:R-:W-:Y:S02]  /*21b0*/  IMAD.IADD R22, R17, 0x1, R20.reuse ;  /* 0x0000000111167824 */ /* 0x100fe400078e0214 */
[----:B------:R-:W-:Y:S01]  /*21c0*/  IMAD R20, R7, 0x20, R20 ;  /* 0x0000002007147824 */ /* 0x000fe200078e0214 */
[----:B------:R2:W-:Y:S01]  /*21d0*/  STG.E desc[UR6][R10.64+0xc], R17 ;  /* 0x00000c110a007986 */ /* 0x0005e2000c101906 */
[----:B------:R-:W-:Y:S02]  /*21e0*/  VIADD R29, R5, 0x98 ;  /* 0x00000098051d7836 */ /* 0x000fe40000000000 */
[--C-:B0-----:R-:W-:Y:S01]  /*21f0*/  IMAD.IADD R21, R17, 0x1, R18.reuse ;  /* 0x0000000111157824 */ /* 0x101fe200078e0212 */
[----:B------:R0:W-:Y:S01]  /*2200*/  STG.E desc[UR6][R12.64+-0x10], R19 ;  /* 0xfffff0130c007986 */ /* 0x0001e2000c101906 */
[----:B------:R-:W-:Y:S01]  /*2210*/  IMAD R18, R7, 0x10, R18 ;  /* 0x0000001007127824 */ /* 0x000fe200078e0212 */
[----:B-1----:R-:W-:-:S02]  /*2220*/  IADD3 R25, PT, PT, R17, R26, RZ ;  /* 0x0000001a11197210 */ /* 0x002fc40007ffe0ff */
        /* <DEDUP_REMOVED lines=8> */
[----:B0-----:R-:W-:Y:S01]  /*22b0*/  LOP3.LUT R19, R22, 0xf, RZ, 0xc0, !PT ;  /* 0x0000000f16137812 */ /* 0x001fe200078ec0ff */
[----:B------:R-:W-:Y:S01]  /*22c0*/  IMAD R8, R7, 0x38, R8 ;  /* 0x0000003807087824 */ /* 0x000fe200078e0208 */
[----:B------:R-:W-:Y:S01]  /*22d0*/  STG.E desc[UR6][R12.64], R25 ;  /* 0x000000190c007986 */ /* 0x000fe2000c101906 */
[----:B-1----:R-:W-:Y:S01]  /*22e0*/  LOP3.LUT R23, R11, 0xf, RZ, 0xc0, !PT ;  /* 0x0000000f0b177812 */ /* 0x002fe200078ec0ff */
        /* <DEDUP_REMOVED lines=584> */
[----:B--2---:R-:W-:Y:S02]  /*4770*/  LOP3.LUT R21, R22, 0xf, RZ, 0xc0, !PT ;  /* 0x0000000f16157812 */ /* 0x004fe400078ec0ff */
[----:B------:R-:W-:Y:S01]  /*4780*/  IADD3 R22, PT, PT, R24, R0, R15 ;  /* 0x0000000018167210 */ /* 0x000fe20007ffe00f */
[----:B------:R-:W-:Y:S01]  /*4790*/  STG.E desc[UR6][R10.64+0x8], R23 ;  /* 0x000008170a007986 */ /* 0x000fe2000c101906 */
[----:B------:R-:W-:Y:S01]  /*47a0*/  IADD3 R27, PT, PT, R15, R19, RZ ;  /* 0x000000130f1b7210 */ /* 0x000fe20007ffe0ff */
[----:B-1----:R-:W-:-:S02]  /*47b0*/  IMAD.WIDE R12, R25, 0x4, R2 ;  /* 0x00000004190c7825 */ /* 0x002fc400078e0202 */
[----:B------:R1:W-:Y:S01]  /*47c0*/  STG.E desc[UR6][R10.64+0x4], R21 ;  /* 0x000004150a007986 */ /* 0x0003e2000c101906 */
[----:B------:R-:W-:Y:S01]  /*47d0*/  LOP3.LUT R27, R27, 0xf, RZ, 0xc0, !PT ;  /* 0x0000000f1b1b7812 */ /* 0x000fe200078ec0ff */
[C---:B------:R-:W-:Y:S01]  /*47e0*/  IMAD.IADD R25, R15.reuse, 0x1, R18 ;  /* 0x000000010f197824 */ /* 0x040fe200078e0212 */
[----:B0-----:R-:W-:Y:S01]  /*47f0*/  LOP3.LUT R17, R22, 0xf, RZ, 0xc0, !PT ;  /* 0x0000000f16117812 */ /* 0x001fe200078ec0ff */
[----:B------:R0:W-:Y:S01]  /*4800*/  STG.E desc[UR6][R10.64+0xc], R15 ;  /* 0x00000c0f0a007986 */ /* 0x0001e2000c101906 */
[----:B------:R-:W-:Y:S01]  /*4810*/  IADD3 R22, PT, PT, R15, R14, RZ ;  /* 0x0000000e0f167210 */ /* 0x000fe20007ffe0ff */
[----:B------:R-:W-:Y:S01]  /*4820*/  IMAD.IADD R24, R9, 0x1, R24 ;  /* 0x0000000109187824 */ /* 0x000fe200078e0218 */
[----:B------:R-:W-:Y:S01]  /*4830*/  LOP3.LUT R25, R25, 0xf, RZ, 0xc0, !PT ;  /* 0x0000000f19197812 */ /* 0x000fe200078ec0ff */
[----:B------:R2:W-:Y:S01]  /*4840*/  STG.E desc[UR6][R12.64+-0x10], R17 ;  /* 0xfffff0110c007986 */ /* 0x0005e2000c101906 */
[C---:B------:R-:W-:Y:S01]  /*4850*/  LEA R18, R7.reuse, R18, 0x4 ;  /* 0x0000001207127211 */ /* 0x040fe200078e20ff */
[----:B------:R-:W-:-:S02]  /*4860*/  IMAD R14, R7, 0x40, R14 ;  /* 0x00000040070e7824 */ /* 0x000fc400078e020e */
[----:B-1----:R-:W-:Y:S01]  /*4870*/  IMAD.IADD R21, R15, 0x1, R20 ;  /* 0x000000010f157824 */ /* 0x002fe200078e0214 */
[----:B------:R1:W-:Y:S01]  /*4880*/  STG.E desc[UR6][R12.64+-0xc], R25 ;  /* 0xfffff4190c007986 */ /* 0x0003e2000c101906 */
[----:B------:R-:W-:Y:S01]  /*4890*/  LEA R20, R7, R20, 0x5 ;  /* 0x0000001407147211 */ /* 0x000fe200078e28ff */
[----:B------:R-:W-:Y:S01]  /*48a0*/  IMAD.IADD R19, R6, 0x1, R19 ;  /* 0x0000000106137824 */ /* 0x000fe200078e0213 */
[C---:B0-----:R-:W-:Y:S01]  /*48b0*/  IADD3 R10, PT, PT, R15.reuse, R26, RZ ;  /* 0x0000001a0f0a7210 */ /* 0x041fe20007ffe0ff */
[----:B------:R-:W-:Y:S01]  /*48c0*/  IMAD.IADD R11, R15, 0x1, R16 ;  /* 0x000000010f0b7824 */ /* 0x000fe200078e0210 */
[----:B------:R-:W-:Y:S01]  /*48d0*/  LOP3.LUT R21, R21, 0xf, RZ, 0xc0, !PT ;  /* 0x0000000f15157812 */ /* 0x000fe200078ec0ff */
[----:B------:R-:W-:Y:S01]  /*48e0*/  IMAD R26, R7, 0x28, R26 ;  /* 0x00000028071a7824 */ /* 0x000fe200078e021a */
[----:B--2---:R-:W-:Y:S01]  /*48f0*/  LOP3.LUT R17, R10, 0xf, RZ, 0xc0, !PT ;  /* 0x0000000f0a117812 */ /* 0x004fe200078ec0ff */
[----:B------:R-:W-:Y:S01]  /*4900*/  IMAD.IADD R10, R15, 0x1, R8 ;  /* 0x000000010f0a7824 */ /* 0x000fe200078e0208 */
[----:B------:R-:W-:Y:S01]  /*4910*/  LOP3.LUT R15, R22, 0xf, RZ, 0xc0, !PT ;  /* 0x0000000f160f7812 */ /* 0x000fe200078ec0ff */
[----:B------:R0:W-:Y:S01]  /*4920*/  STG.E desc[UR6][R12.64+-0x4], R21 ;  /* 0xfffffc150c007986 */ /* 0x0001e2000c101906 */
[----:B------:R-:W-:Y:S01]  /*4930*/  LOP3.LUT R23, R11, 0xf, RZ, 0xc0, !PT ;  /* 0x0000000f0b177812 */ /* 0x000fe200078ec0ff */
[----:B------:R-:W-:Y:S01]  /*4940*/  VIADD R11, R5, 0x110 ;  /* 0x00000110050b7836 */ /* 0x000fe20000000000 */
[----:B------:R-:W-:Y:S01]  /*4950*/  IADD3 R22, PT, PT, R24, R0, R15 ;  /* 0x0000000018167210 */ /* 0x000fe20007ffe00f */
[----:B------:R2:W-:Y:S01]  /*4960*/  STG.E desc[UR6][R12.64], R17 ;  /* 0x000000110c007986 */ /* 0x0005e2000c101906 */
[----:B------:R-:W-:Y:S01]  /*4970*/  IMAD R16, R7, 0x30, R16 ;  /* 0x0000003007107824 */ /* 0x000fe200078e0210 */
[----:B------:R-:W-:Y:S01]  /*4980*/  IADD3 R24, PT, PT, R9, R24, RZ ;  /* 0x0000001809187210 */ /* 0x000fe20007ffe0ff */
[----:B------:R-:W-:Y:S01]  /*4990*/  IMAD R8, R7, 0x38, R8 ;  /* 0x0000003807087824 */ /* 0x000fe200078e0208 */
[----:B-1----:R-:W-:Y:S01]  /*49a0*/  LOP3.LUT R25, R22, 0xf, RZ, 0xc0, !PT ;  /* 0x0000000f16197812 */ /* 0x002fe200078ec0ff */
[--C-:B------:R-:W-:Y:S01]  /*49b0*/  IMAD.IADD R22, R15, 0x1, R18.reuse ;  /* 0x000000010f167824 */ /* 0x100fe200078e0212 */
[----:B------:R1:W-:Y:S01]  /*49c0*/  STG.E desc[UR6][R12.64+-0x8], R27 ;  /* 0xfffff81b0c007986 */ /* 0x0003e2000c101906 */
[----:B------:R-:W-:Y:S01]  /*49d0*/  IMAD R18, R7, 0x10, R18 ;  /* 0x0000001007127824 */ /* 0x000fe200078e0212 */
[----:B0-----:R-:W-:Y:S01]  /*49e0*/  LOP3.LUT R21, R10, 0xf, RZ, 0xc0, !PT ;  /* 0x0000000f0a157812 */ /* 0x001fe200078ec0ff */
[----:B------:R-:W-:Y:S01]  /*49f0*/  IMAD.WIDE R10, R11, 0x4, R2 ;  /* 0x000000040b0a7825 */ /* 0x000fe200078e0202 */
[----:B------:R0:W-:Y:S01]  /*4a00*/  STG.E desc[UR6][R12.64+0x4], R23 ;  /* 0x000004170c007986 */ /* 0x0001e2000c101906 */
[----:B--2---:R-:W-:-:S02]  /*4a10*/  LOP3.LUT R17, R22, 0xf, RZ, 0xc0, !PT ;  /* 0x0000000f16117812 */ /* 0x004fc400078ec0ff */
[--C-:B------:R-:W-:Y:S01]  /*4a20*/  IMAD.IADD R22, R15, 0x1, R20.reuse ;  /* 0x000000010f167824 */ /* 0x100fe200078e0214 */
[----:B------:R-:W-:Y:S01]  /*4a30*/  STG.E desc[UR6][R12.64+0x8], R21 ;  /* 0x000008150c007986 */ /* 0x000fe2000c101906 */
[----:B------:R-:W-:-:S03]  /*4a40*/  IMAD R20, R7, 0x20, R20 ;  /* 0x0000002007147824 */ /* 0x000fc600078e0214 */
[----:B------:R2:W-:Y:S01]  /*4a50*/  STG.E desc[UR6][R12.64+0xc], R15 ;  /* 0x00000c0f0c007986 */ /* 0x0005e2000c101906 */
[----:B-1----:R-:W-:-:S03]  /*4a60*/  IMAD.IADD R27, R15, 0x1, R19 ;  /* 0x000000010f1b7824 */ /* 0x002fc600078e0213 */
[----:B------:R1:W-:Y:S01]  /*4a70*/  STG.E desc[UR6][R10.64+-0xc], R17 ;  /* 0xfffff4110a007986 */ /* 0x0003e2000c101906 */
[--C-:B0-----:R-:W-:Y:S01]  /*4a80*/  IMAD.IADD R23, R15, 0x1, R16.reuse ;  /* 0x000000010f177824 */ /* 0x101fe200078e0210 */
[----:B------:R-:W-:Y:S01]  /*4a90*/  LOP3.LUT R27, R27, 0xf, RZ, 0xc0, !PT ;  /* 0x0000000f1b1b7812 */ /* 0x000fe200078ec0ff */
[----:B------:R-:W-:Y:S01]  /*4aa0*/  IMAD R16, R7, 0x30, R16 ;  /* 0x0000003007107824 */ /* 0x000fe200078e0210 */
[----:B------:R0:W-:Y:S02]  /*4ab0*/  STG.E desc[UR6][R10.64+-0x10], R25 ;  /* 0xfffff0190a007986 */ /* 0x0001e4000c101906 */
[----:B------:R-:W-:Y:S02]  /*4ac0*/  LOP3.LUT R23, R23, 0xf, RZ, 0xc0, !PT ;  /* 0x0000000f17177812 */ /* 0x000fe400078ec0ff */
[----:B--2---:R-:W-:Y:S01]  /*4ad0*/  IADD3 R12, PT, PT, R15, R26, RZ ;  /* 0x0000001a0f0c7210 */ /* 0x004fe20007ffe0ff */
[----:B------:R-:W-:Y:S01]  /*4ae0*/  IMAD R26, R7, 0x28, R26 ;  /* 0x00000028071a7824 */ /* 0x000fe200078e021a */
[----:B------:R-:W-:Y:S01]  /*4af0*/  LOP3.LUT R13, R22, 0xf, RZ, 0xc0, !PT ;  /* 0x0000000f160d7812 */ /* 0x000fe200078ec0ff */
[----:B------:R2:W-:Y:S01]  /*4b00*/  STG.E desc[UR6][R10.64+0x4], R23 ;  /* 0x000004170a007986 */ /* 0x0005e2000c101906 */
[--C-:B-1----:R-:W-:Y:S01]  /*4b10*/  IMAD.IADD R17, R15, 0x1, R14.reuse ;  /* 0x000000010f117824 */ /* 0x102fe200078e020e */
[----:B------:R-:W-:Y:S01]  /*4b20*/  LOP3.LUT R21, R12, 0xf, RZ, 0xc0, !PT ;  /* 0x0000000f0c157812 */ /* 0x000fe200078ec0ff */
[----:B------:R-:W-:Y:S01]  /*4b30*/  IMAD R14, R7, 0x40, R14 ;  /* 0x00000040070e7824 */ /* 0x000fe200078e020e */
[----:B------:R-:W-:Y:S01]  /*4b40*/  IADD3 R12, PT, PT, R15, R8, RZ ;  /* 0x000000080f0c7210 */ /* 0x000fe20007ffe0ff */
[----:B------:R-:W-:Y:S01]  /*4b50*/  IMAD.IADD R15, R6, 0x1, R19 ;  /* 0x00000001060f7824 */ /* 0x000fe200078e0213 */
[----:B------:R-:W-:Y:S01]  /*4b60*/  LOP3.LUT R17, R17, 0xf, RZ, 0xc0, !PT ;  /* 0x0000000f11117812 */ /* 0x000fe200078ec0ff */
[----:B------:R1:W-:Y:S01]  /*4b70*/  STG.E desc[UR6][R10.64+-0x4], R13 ;  /* 0xfffffc0d0a007986 */ /* 0x0003e2000c101906 */
[----:B0-----:R-:W-:Y:S01]  /*4b80*/  LOP3.LUT R25, R12, 0xf, RZ, 0xc0, !PT ;  /* 0x0000000f0c197812 */ /* 0x001fe200078ec0ff */
[----:B------:R-:W-:Y:S01]  /*4b90*/  IMAD R8, R7, 0x38, R8 ;  /* 0x0000003807087824 */ /* 0x000fe200078e0208 */
[----:B------:R-:W-:Y:S01]  /*4ba0*/  IADD3 R19, PT, PT, R24, R0, R17 ;  /* 0x0000000018137210 */ /* 0x000fe20007ffe011 */
[----:B------:R-:W-:Y:S01]  /*4bb0*/  IMAD.IADD R22, R17, 0x1, R15 ;  /* 0x0000000111167824 */ /* 0x000fe200078e020f */
[----:B------:R-:W-:Y:S01]  /*4bc0*/  STG.E desc[UR6][R10.64+-0x8], R27 ;  /* 0xfffff81b0a007986 */ /* 0x000fe2000c101906 */
[----:B------:R-:W-:Y:S01]  /*4bd0*/  IMAD.IADD R24, R9, 0x1, R24 ;  /* 0x0000000109187824 */ /* 0x000fe200078e0218 */
[----:B------:R-:W-:-:S02]  /*4be0*/  LOP3.LUT R19, R19, 0xf, RZ, 0xc0, !PT ;  /* 0x0000000f13137812 */ /* 0x000fc400078ec0ff */
[----:B--2---:R-:W-:Y:S01]  /*4bf0*/  LOP3.LUT R23, R22, 0xf, RZ, 0xc0, !PT ;  /* 0x0000000f16177812 */ /* 0x004fe200078ec0ff */
[----:B------:R0:W-:Y:S01]  /*4c00*/  STG.E desc[UR6][R10.64], R21 ;  /* 0x000000150a007986 */ /* 0x0001e2000c101906 */
[----:B------:R-:W-:Y:S01]  /*4c10*/  IADD3 R22, PT, PT, R17, R20, RZ ;  /* 0x0000001411167210 */ /* 0x000fe20007ffe0ff */
[----:B-1----:R-:W-:Y:S01]  /*4c20*/  IMAD.WIDE R12, R29, 0x4, R2 ;  /* 0x000000041d0c7825 */ /* 0x002fe200078e0202 */
[----:B------:R-:W-:Y:S01]  /*4c30*/  IADD3 R29, PT, PT, R5, 0x138, RZ ;  /* 0x00000138051d7810 */ /* 0x000fe20007ffe0ff */
[----:B------:R1:W-:Y:S02]  /*4c40*/  STG.E desc[UR6][R10.64+0x8], R25 ;  /* 0x000008190a007986 */ /* 0x0003e4000c101906 */
[----:B------:R-:W-:Y:S02]  /*4c50*/  IMAD R20, R7, 0x20, R20 ;  /* 0x0000002007147824 */ /* 0x000fe400078e0214 */
[----:B------:R2:W-:Y:S01]  /*4c60*/  STG.E desc[UR6][R10.64+0xc], R17 ;  /* 0x00000c110a007986 */ /* 0x0005e2000c101906 */
[----:B0-----:R-:W-:-:S03]  /*4c70*/  IADD3 R21, PT, PT, R17, R18, RZ ;  /* 0x0000001211157210 */ /* 0x001fc60007ffe0ff */
[----:B------:R0:W-:Y:S01]  /*4c80*/  STG.E desc[UR6][R12.64+-0x10], R19 ;  /* 0xfffff0130c007986 */ /* 0x0001e2000c101906 */
[----:B------:R-:W-:Y:S02]  /*4c90*/  IMAD R18, R7, 0x10, R18 ;  /* 0x0000001007127824 */ /* 0x000fe400078e0212 */
[--C-:B-1----:R-:W-:Y:S01]  /*4ca0*/  IMAD.IADD R25, R17, 0x1, R26.reuse ;  /* 0x0000000111197824 */ /* 0x102fe200078e021a */
[----:B------:R-:W-:Y:S01]  /*4cb0*/  LOP3.LUT R21, R21, 0xf, RZ, 0xc0, !PT ;  /* 0x0000000f15157812 */ /* 0x000fe200078ec0ff */
[----:B------:R1:W-:Y:S01]  /*4cc0*/  STG.E desc[UR6][R12.64+-0x8], R23 ;  /* 0xfffff8170c007986 */ /* 0x0003e2000c101906 */
[----:B------:R-:W-:Y:S01]  /*4cd0*/  IMAD R26, R7, 0x28, R26 ;  /* 0x00000028071a7824 */ /* 0x000fe200078e021a */
[C---:B--2---:R-:W-:Y:S01]  /*4ce0*/  IADD3 R10, PT, PT, R17.reuse, R16, RZ ;  /* 0x00000010110a7210 */ /* 0x044fe20007ffe0ff */
[C---:B------:R-:W-:Y:S01]  /*4cf0*/  IMAD.IADD R11, R17.reuse, 0x1, R8 ;  /* 0x00000001110b7824 */ /* 0x040fe200078e0208 */
[----:B------:R2:W-:Y:S01]  /*4d00*/  STG.E desc[UR6][R12.64+-0xc], R21 ;  /* 0xfffff4150c007986 */ /* 0x0005e2000c101906 */
[----:B------:R-:W-:Y:S01]  /*4d10*/  IMAD.IADD R17, R17, 0x1, R14 ;  /* 0x0000000111117824 */ /* 0x000fe200078e020e */
[----:B------:R-:W-:Y:S01]  /*4d20*/  LOP3.LUT R25, R25, 0xf, RZ, 0xc0, !PT ;  /* 0x0000000f19197812 */ /* 0x000fe200078ec0ff */
[C---:B------:R-:W-:Y:S01]  /*4d30*/  IMAD R8, R7.reuse, 0x38, R8 ;  /* 0x0000003807087824 */ /* 0x040fe200078e0208 */
[----:B0-----:R-:W-:Y:S01]  /*4d40*/  LOP3.LUT R19, R22, 0xf, RZ, 0xc0, !PT ;  /* 0x0000000f16137812 */ /* 0x001fe200078ec0ff */
[----:B------:R-:W-:Y:S01]  /*4d50*/  IMAD R14, R7, 0x40, R14 ;  /* 0x00000040070e7824 */ /* 0x000fe200078e020e */
[----:B------:R-:W-:Y:S01]  /*4d60*/  LOP3.LUT R17, R17, 0xf, RZ, 0xc0, !PT ;  /* 0x0000000f11117812 */ /* 0x000fe200078ec0ff */
[----:B------:R-:W-:Y:S01]  /*4d70*/  STG.E desc[UR6][R12.64], R25 ;  /* 0x000000190c007986 */ /* 0x000fe2000c101906 */
[----:B-1----:R-:W-:Y:S01]  /*4d80*/  LOP3.LUT R23, R11, 0xf, RZ, 0xc0, !PT ;  /* 0x0000000f0b177812 */ /* 0x002fe200078ec0ff */
[----:B------:R-:W-:Y:S01]  /*4d90*/  IMAD R16, R7, 0x30, R16 ;  /* 0x0000003007107824 */ /* 0x000fe200078e0210 */
[----:B------:R-:W-:Y:S01]  /*4da0*/  IADD3 R11, PT, PT, R5, 0x120, RZ ;  /* 0x00000120050b7810 */ /* 0x000fe20007ffe0ff */
[----:B------:R0:W-:Y:S01]  /*4db0*/  STG.E desc[UR6][R12.64+-0x4], R19 ;  /* 0xfffffc130c007986 */ /* 0x0001e2000c101906 */
[----:B--2---:R-:W-:Y:S01]  /*4dc0*/  LOP3.LUT R21, R10, 0xf, RZ, 0xc0, !PT ;  /* 0x0000000f0a157812 */ /* 0x004fe200078ec0ff */
[C---:B------:R-:W-:Y:S01]  /*4dd0*/  IMAD.IADD R22, R17.reuse, 0x1, R18 ;  /* 0x0000000111167824 */ /* 0x040fe200078e0212 */
[-C--:B------:R-:W-:Y:S01]  /*4de0*/  IADD3 R27, PT, PT, R17, R14.reuse, RZ ;  /* 0x0000000e111b7210 */ /* 0x080fe20007ffe0ff */
[----:B------:R-:W-:Y:S01]  /*4df0*/  IMAD.WIDE R10, R11, 0x4, R2 ;  /* 0x000000040b0a7825 */ /* 0x000fe200078e0202 */
[----:B------:R-:W-:Y:S01]  /*4e00*/  STG.E desc[UR6][R12.64+0x8], R23 ;  /* 0x000008170c007986 */ /* 0x000fe2000c101906 */
[----:B------:R-:W-:-:S02]  /*4e10*/  LEA R14, R7, R14, 0x6 ;  /* 0x0000000e070e7211 */ /* 0x000fc400078e30ff */
[----:B------:R-:W-:Y:S01]  /*4e20*/  LEA R18, R7, R18, 0x4 ;  /* 0x0000001207127211 */ /* 0x000fe200078e20ff */
[----:B------:R1:W-:Y:S01]  /*4e30*/  STG.E desc[UR6][R12.64+0x4], R21 ;  /* 0x000004150c007986 */ /* 0x0003e2000c101906 */
[----:B0-----:R-:W-:-:S03]  /*4e40*/  IADD3 R19, PT, PT, R6, R15, RZ ;  /* 0x0000000f06137210 */ /* 0x001fc60007ffe0ff */
[----:B------:R0:W-:Y:S01]  /*4e50*/  STG.E desc[UR6][R12.64+0xc], R17 ;  /* 0x00000c110c007986 */ /* 0x0001e2000c101906 */
[----:B------:R-:W-:Y:S01]  /*4e60*/  IADD3 R15, PT, PT, R24, R0, R17 ;  /* 0x00000000180f7210 */ /* 0x000fe20007ffe011 */
[----:B------:R-:W-:Y:S01]  /*4e70*/  IMAD.IADD R24, R9, 0x1, R24 ;  /* 0x0000000109187824 */ /* 0x000fe200078e0218 */
[----:B------:R-:W-:Y:S01]  /*4e80*/  IADD3 R25, PT, PT, R17, R19, RZ ;  /* 0x0000001311197210 */ /* 0x000fe20007ffe0ff */
[----:B------:R-:W-:Y:S01]  /*4e90*/  IMAD.IADD R19, R6, 0x1, R19 ;  /* 0x0000000106137824 */ /* 0x000fe200078e0213 */
[----:B------:R-:W-:Y:S02]  /*4ea0*/  LOP3.LUT R15, R15, 0xf, RZ, 0xc0, !PT ;  /* 0x0000000f0f0f7812 */ /* 0x000fe400078ec0ff */
[----:B------:R-:W-:Y:S02]  /*4eb0*/  LOP3.LUT R25, R25, 0xf, RZ, 0xc0, !PT ;  /* 0x0000000f19197812 */ /* 0x000fe400078ec0ff */
[----:B-1----:R-:W-:Y:S01]  /*4ec0*/  LOP3.LUT R21, R22, 0xf, RZ, 0xc0, !PT ;  /* 0x0000000f16157812 */ /* 0x002fe200078ec0ff */
[----:B------:R1:W-:Y:S01]  /*4ed0*/  STG.E desc[UR6][R10.64+-0x10], R15 ;  /* 0xfffff00f0a007986 */ /* 0x0003e2000c101906 */
[----:B------:R-:W-:-:S02]  /*4ee0*/  IMAD.IADD R22, R17, 0x1, R16 ;  /* 0x0000000111167824 */ /* 0x000fc400078e0210 */
[----:B0-----:R-:W-:Y:S01]  /*4ef0*/  IMAD.IADD R12, R17, 0x1, R20 ;  /* 0x00000001110c7824 */ /* 0x001fe200078e0214 */
[----:B------:R0:W-:Y:S01]  /*4f00*/  STG.E desc[UR6][R10.64+-0xc], R21 ;  /* 0xfffff4150a007986 */ /* 0x0001e2000c101906 */
[C---:B------:R-:W-:Y:S02]  /*4f10*/  IMAD R16, R7.reuse, 0x30, R16 ;  /* 0x0000003007107824 */ /* 0x040fe400078e0210 */
[----:B------:R-:W-:Y:S01]  /*4f20*/  IMAD R20, R7, 0x20, R20 ;  /* 0x0000002007147824 */ /* 0x000fe200078e0214 */
[----:B------:R-:W-:Y:S01]  /*4f30*/  LOP3.LUT R13, R12, 0xf, RZ, 0xc0, !PT ;  /* 0x0000000f0c0d7812 */ /* 0x000fe200078ec0ff */
[----:B------:R2:W-:Y:S01]  /*4f40*/  STG.E desc[UR6][R10.64+-0x8], R25 ;  /* 0xfffff8190a007986 */ /* 0x0005e2000c101906 */
[----:B------:R-:W-:Y:S01]  /*4f50*/  IADD3 R12, PT, PT, R17, R26, RZ ;  /* 0x0000001a110c7210 */ /* 0x000fe20007ffe0ff */
[----:B------:R-:W-:Y:S02]  /*4f60*/  IMAD R26, R7, 0x28, R26 ;  /* 0x00000028071a7824 */ /* 0x000fe400078e021a */
[--C-:B-1----:R-:W-:Y:S01]  /*4f70*/  IMAD.IADD R15, R17, 0x1, R8.reuse ;  /* 0x00000001110f7824 */ /* 0x102fe200078e0208 */
[----:B------:R-:W-:Y:S01]  /*4f80*/  LOP3.LUT R17, R12, 0xf, RZ, 0xc0, !PT ;  /* 0x0000000f0c117812 */ /* 0x000fe200078ec0ff */
[----:B------:R1:W-:Y:S01]  /*4f90*/  STG.E desc[UR6][R10.64+-0x4], R13 ;  /* 0xfffffc0d0a007986 */ /* 0x0003e2000c101906 */
[----:B0-----:R-:W-:Y:S01]  /*4fa0*/  LOP3.LUT R21, R22, 0xf, RZ, 0xc0, !PT ;  /* 0x0000000f16157812 */ /* 0x001fe200078ec0ff */
[----:B------:R-:W-:Y:S01]  /*4fb0*/  IMAD R8, R7, 0x38, R8 ;  /* 0x0000003807087824 */ /* 0x000fe200078e0208 */
[----:B------:R-:W-:Y:S01]  /*4fc0*/  LOP3.LUT R23, R15, 0xf, RZ, 0xc0, !PT ;  /* 0x0000000f0f177812 */ /* 0x000fe200078ec0ff */
[----:B------:R0:W-:Y:S01]  /*4fd0*/  STG.E desc[UR6][R10.64], R17 ;  /* 0x000000110a007986 */ /* 0x0001e2000c101906 */
[----:B------:R-:W-:Y:S01]  /*4fe0*/  LOP3.LUT R15, R27, 0xf, RZ, 0xc0, !PT ;  /* 0x0000000f1b0f7812 */ /* 0x000fe200078ec0ff */
[----:B--2---:R-:W-:-:S02]  /*4ff0*/  VIADD R25, R5, 0x128 ;  /* 0x0000012805197836 */ /* 0x004fc40000000000 */
[----:B------:R2:W-:Y:S01]  /*5000*/  STG.E desc[UR6][R10.64+0x4], R21 ;  /* 0x000004150a007986 */ /* 0x0005e2000c101906 */
[----:B------:R-:W-:Y:S01]  /*5010*/  IADD3 R22, PT, PT, R24, R0, R15 ;  /* 0x0000000018167210 */ /* 0x000fe20007ffe00f */
[----:B------:R-:W-:Y:S02]  /*5020*/  IMAD.IADD R27, R15, 0x1, R19 ;  /* 0x000000010f1b7824 */ /* 0x000fe400078e0213 */
[----:B------:R-:W-:Y:S01]  /*5030*/  STG.E desc[UR6][R10.64+0x8], R23 ;  /* 0x000008170a007986 */ /* 0x000fe2000c101906 */
[----:B-1----:R-:W-:Y:S01]  /*5040*/  IMAD.WIDE R12, R25, 0x4, R2 ;  /* 0x00000004190c7825 */ /* 0x002fe200078e0202 */
[C---:B------:R-:W-:Y:S02]  /*5050*/  IADD3 R25, PT, PT, R15.reuse, R18, RZ ;  /* 0x000000120f197210 */ /* 0x040fe40007ffe0ff */
[----:B------:R1:W-:Y:S01]  /*5060*/  STG.E desc[UR6][R10.64+0xc], R15 ;  /* 0x00000c0f0a007986 */ /* 0x0003e2000c101906 */
[----:B0-----:R-:W-:Y:S01]  /*5070*/  LOP3.LUT R17, R22, 0xf, RZ, 0xc0, !PT ;  /* 0x0000000f16117812 */ /* 0x001fe200078ec0ff */
[----:B------:R-:W-:Y:S01]  /*5080*/  IMAD.IADD R22, R15, 0x1, R14 ;  /* 0x000000010f167824 */ /* 0x000fe200078e020e */
[----:B------:R-:W-:Y:S01]  /*5090*/  LOP3.LUT R25, R25, 0xf, RZ, 0xc0, !PT ;  /* 0x0000000f19197812 */ /* 0x000fe200078ec0ff */
[----:B--2---:R-:W-:Y:S01]  /*50a0*/  IMAD.IADD R21, R15, 0x1, R20 ;  /* 0x000000010f157824 */ /* 0x004fe200078e0214 */
[----:B------:R-:W-:Y:S01]  /*50b0*/  LOP3.LUT R27, R27, 0xf, RZ, 0xc0, !PT ;  /* 0x0000000f1b1b7812 */ /* 0x000fe200078ec0ff */
[----:B------:R0:W-:Y:S01]  /*50c0*/  STG.E desc[UR6][R12.64+-0x10], R17 ;  /* 0xfffff0110c007986 */ /* 0x0001e2000c101906 */
[----:B------:R-:W-:Y:S01]  /*50d0*/  IMAD.IADD R24, R9, 0x1, R24 ;  /* 0x0000000109187824 */ /* 0x000fe200078e0218 */
[C---:B------:R-:W-:Y:S01]  /*50e0*/  LEA R14, R7.reuse, R14, 0x6 ;  /* 0x0000000e070e7211 */ /* 0x040fe200078e30ff */
[----:B------:R-:W-:Y:S01]  /*50f0*/  IMAD R18, R7, 0x10, R18 ;  /* 0x0000001007127824 */ /* 0x000fe200078e0212 */
[----:B------:R-:W-:Y:S01]  /*5100*/  LOP3.LUT R21, R21, 0xf, RZ, 0xc0, !PT ;  /* 0x0000000f15157812 */ /* 0x000fe200078ec0ff */
[----:B------:R-:W-:Y:S01]  /*5110*/  STG.E desc[UR6][R12.64+-0xc], R25 ;  /* 0xfffff4190c007986 */ /* 0x000fe2000c101906 */
[C-C-:B-1----:R-:W-:Y:S01]  /*5120*/  IMAD.IADD R10, R15.reuse, 0x1, R26.reuse ;  /* 0x000000010f0a7824 */ /* 0x142fe200078e021a */
[----:B------:R-:W-:Y:S01]  /*5130*/  IADD3 R11, PT, PT, R15, R16, RZ ;  /* 0x000000100f0b7210 */ /* 0x000fe20007ffe0ff */
[C---:B------:R-:W-:Y:S01]  /*5140*/  IMAD R26, R7.reuse, 0x28, R26 ;  /* 0x00000028071a7824 */ /* 0x040fe200078e021a */
[----:B------:R1:W-:Y:S01]  /*5150*/  STG.E desc[UR6][R12.64+-0x4], R21 ;  /* 0xfffffc150c007986 */ /* 0x0003e2000c101906 */
[----:B------:R-:W-:Y:S01]  /*5160*/  IMAD R20, R7, 0x20, R20 ;  /* 0x0000002007147824 */ /* 0x000fe200078e0214 */
[----:B------:R-:W-:Y:S01]  /*5170*/  LOP3.LUT R23, R11, 0xf, RZ, 0xc0, !PT ;  /* 0x0000000f0b177812 */ /* 0x000fe200078ec0ff */
[----:B------:R-:W-:Y:S01]  /*5180*/  IMAD.IADD R19, R6, 0x1, R19 ;  /* 0x0000000106137824 */ /* 0x000fe200078e0213 */
[----:B0-----:R-:W-:Y:S01]  /*5190*/  LOP3.LUT R17, R10, 0xf, RZ, 0xc0, !PT ;  /* 0x0000000f0a117812 */ /* 0x001fe200078ec0ff */
[----:B------:R-:W-:Y:S01]  /*51a0*/  IMAD.IADD R10, R15, 0x1, R8 ;  /* 0x000000010f0a7824 */ /* 0x000fe200078e0208 */
[----:B------:R-:W-:Y:S01]  /*51b0*/  LOP3.LUT R15, R22, 0xf, RZ, 0xc0, !PT ;  /* 0x0000000f160f7812 */ /* 0x000fe200078ec0ff */
[----:B------:R0:W-:Y:S01]  /*51c0*/  STG.E desc[UR6][R12.64+-0x8], R27 ;  /* 0xfffff81b0c007986 */ /* 0x0001e2000c101906 */
[----:B------:R-:W-:Y:S01]  /*51d0*/  IADD3 R11, PT, PT, R5, 0x130, RZ ;  /* 0x00000130050b7810 */ /* 0x000fe20007ffe0ff */
[----:B------:R-:W-:Y:S01]  /*51e0*/  IMAD R16, R7, 0x30, R16 ;  /* 0x0000003007107824 */ /* 0x000fe200078e0210 */
[----:B------:R-:W-:Y:S01]  /*51f0*/  IADD3 R22, PT, PT, R24, R0, R15 ;  /* 0x0000000018167210 */ /* 0x000fe20007ffe00f */
[----:B------:R2:W-:Y:S01]  /*5200*/  STG.E desc[UR6][R12.64], R17 ;  /* 0x000000110c007986 */ /* 0x0005e2000c101906 */
[----:B-1----:R-:W-:Y:S01]  /*5210*/  LOP3.LUT R21, R10, 0xf, RZ, 0xc0, !PT ;  /* 0x0000000f0a157812 */ /* 0x002fe200078ec0ff */
[----:B------:R-:W-:Y:S01]  /*5220*/  IMAD.WIDE R10, R11, 0x4, R2 ;  /* 0x000000040b0a7825 */ /* 0x000fe200078e0202 */
[----:B------:R-:W-:Y:S01]  /*5230*/  LOP3.LUT R25, R22, 0xf, RZ, 0xc0, !PT ;  /* 0x0000000f16197812 */ /* 0x000fe200078ec0ff */
[----:B------:R1:W-:Y:S01]  /*5240*/  STG.E desc[UR6][R12.64+0x4], R23 ;  /* 0x000004170c007986 */ /* 0x0003e2000c101906 */
[----:B------:R-:W-:Y:S01]  /*5250*/  IADD3 R22, PT, PT, R15, R18, RZ ;  /* 0x000000120f167210 */ /* 0x000fe20007ffe0ff */
[----:B------:R-:W-:-:S02]  /*5260*/  IMAD R8, R7, 0x38, R8 ;  /* 0x0000003807087824 */ /* 0x000fc400078e0208 */
[----:B------:R-:W-:Y:S01]  /*5270*/  STG.E desc[UR6][R12.64+0x8], R21 ;  /* 0x000008150c007986 */ /* 0x000fe2000c101906 */
[----:B0-----:R-:W-:Y:S02]  /*5280*/  IMAD.IADD R27, R15, 0x1, R19 ;  /* 0x000000010f1b7824 */ /* 0x001fe400078e0213 */
[----:B------:R-:W-:Y:S01]  /*5290*/  IMAD.IADD R24, R9, 0x1, R24 ;  /* 0x0000000109187824 */ /* 0x000fe200078e0218 */
[----:B--2---:R-:W-:Y:S01]  /*52a0*/  LOP3.LUT R17, R22, 0xf, RZ, 0xc0, !PT ;  /* 0x0000000f16117812 */ /* 0x004fe200078ec0ff */
[----:B------:R0:W-:Y:S01]  /*52b0*/  STG.E desc[UR6][R12.64+0xc], R15 ;  /* 0x00000c0f0c007986 */ /* 0x0001e2000c101906 */
[-C--:B------:R-:W-:Y:S01]  /*52c0*/  IADD3 R22, PT, PT, R15, R20.reuse, RZ ;  /* 0x000000140f167210 */ /* 0x080fe20007ffe0ff */
[C---:B------:R-:W-:Y:S01]  /*52d0*/  IMAD R18, R7.reuse, 0x10, R18 ;  /* 0x0000001007127824 */ /* 0x040fe200078e0212 */
[----:B------:R-:W-:Y:S01]  /*52e0*/  LEA R20, R7, R20, 0x5 ;  /* 0x0000001407147211 */ /* 0x000fe200078e28ff */
[----:B------:R2:W-:Y:S01]  /*52f0*/  STG.E desc[UR6][R10.64+-0xc], R17 ;  /* 0xfffff4110a007986 */ /* 0x0005e2000c101906 */
[--C-:B-1----:R-:W-:Y:S01]  /*5300*/  IMAD.IADD R23, R15, 0x1, R16.reuse ;  /* 0x000000010f177824 */ /* 0x102fe200078e0210 */
[----:B------:R-:W-:Y:S01]  /*5310*/  LOP3.LUT R27, R27, 0xf, RZ, 0xc0, !PT ;  /* 0x0000000f1b1b7812 */ /* 0x000fe200078ec0ff */
[----:B------:R-:W-:Y:S01]  /*5320*/  IMAD R16, R7, 0x30, R16 ;  /* 0x0000003007107824 */ /* 0x000fe200078e0210 */
[----:B------:R1:W-:Y:S02]  /*5330*/  STG.E desc[UR6][R10.64+-0x10], R25 ;  /* 0xfffff0190a007986 */ /* 0x0003e4000c101906 */
[----:B------:R-:W-:Y:S01]  /*5340*/  LOP3.LUT R23, R23, 0xf, RZ, 0xc0, !PT ;  /* 0x0000000f17177812 */ /* 0x000fe200078ec0ff */
[--C-:B0-----:R-:W-:Y:S01]  /*5350*/  IMAD.IADD R12, R15, 0x1, R26.reuse ;  /* 0x000000010f0c7824 */ /* 0x101fe200078e021a */
[----:B------:R-:W-:Y:S01]  /*5360*/  LOP3.LUT R13, R22, 0xf, RZ, 0xc0, !PT ;  /* 0x0000000f160d7812 */ /* 0x000fe200078ec0ff */
[----:B------:R-:W-:-:S02]  /*5370*/  IMAD R26, R7, 0x28, R26 ;  /* 0x00000028071a7824 */ /* 0x000fc400078e021a */
[----:B------:R0:W-:Y:S01]  /*5380*/  STG.E desc[UR6][R10.64+0x4], R23 ;  /* 0x000004170a007986 */ /* 0x0001e2000c101906 */
[C---:B--2---:R-:W-:Y:S01]  /*5390*/  IMAD.IADD R17, R15.reuse, 0x1, R14 ;  /* 0x000000010f117824 */ /* 0x044fe200078e020e */
[----:B------:R-:W-:Y:S01]  /*53a0*/  LOP3.LUT R21, R12, 0xf, RZ, 0xc0, !PT ;  /* 0x0000000f0c157812 */ /* 0x000fe200078ec0ff */
[--C-:B------:R-:W-:Y:S01]  /*53b0*/  IMAD.IADD R12, R15, 0x1, R8.reuse ;  /* 0x000000010f0c7824 */ /* 0x100fe200078e0208 */
[----:B------:R-:W-:Y:S01]  /*53c0*/  IADD3 R15, PT, PT, R6, R19, RZ ;  /* 0x00000013060f7210 */ /* 0x000fe20007ffe0ff */
[----:B------:R2:W-:Y:S01]  /*53d0*/  STG.E desc[UR6][R10.64+-0x4], R13 ;  /* 0xfffffc0d0a007986 */ /* 0x0005e2000c101906 */
[----:B------:R-:W-:Y:S01]  /*53e0*/  LOP3.LUT R17, R17, 0xf, RZ, 0xc0, !PT ;  /* 0x0000000f11117812 */ /* 0x000fe200078ec0ff */
[C---:B------:R-:W-:Y:S01]  /*53f0*/  IMAD R8, R7.reuse, 0x38, R8 ;  /* 0x0000003807087824 */ /* 0x040fe200078e0208 */
[----:B-1----:R-:W-:Y:S01]  /*5400*/  LOP3.LUT R25, R12, 0xf, RZ, 0xc0, !PT ;  /* 0x0000000f0c197812 */ /* 0x002fe200078ec0ff */
[----:B------:R-:W-:Y:S01]  /*5410*/  IMAD R14, R7, 0x40, R14 ;  /* 0x00000040070e7824 */ /* 0x000fe200078e020e */
[----:B------:R-:W-:Y:S01]  /*5420*/  IADD3 R19, PT, PT, R24, R0, R17 ;  /* 0x0000000018137210 */ /* 0x000fe20007ffe011 */
[----:B------:R-:W-:Y:S01]  /*5430*/  IMAD.IADD R22, R17, 0x1, R15 ;  /* 0x0000000111167824 */ /* 0x000fe200078e020f */
[----:B------:R1:W-:Y:S01]  /*5440*/  STG.E desc[UR6][R10.64], R21 ;  /* 0x000000150a007986 */ /* 0x0003e2000c101906 */
[----:B------:R-:W-:Y:S01]  /*5450*/  IMAD.IADD R24, R9, 0x1, R24 ;  /* 0x0000000109187824 */ /* 0x000fe200078e0218 */
[----:B------:R-:W-:-:S02]  /*5460*/  LOP3.LUT R19, R19, 0xf, RZ, 0xc0, !PT ;  /* 0x0000000f13137812 */ /* 0x000fc400078ec0ff */
[----:B0-----:R-:W-:Y:S01]  /*5470*/  LOP3.LUT R23, R22, 0xf, RZ, 0xc0, !PT ;  /* 0x0000000f16177812 */ /* 0x001fe200078ec0ff */
[----:B--2---:R-:W-:Y:S01]  /*5480*/  IMAD.WIDE R12, R29, 0x4, R2 ;  /* 0x000000041d0c7825 */ /* 0x004fe200078e0202 */
[----:B------:R-:W-:Y:S03]  /*5490*/  STG.E desc[UR6][R10.64+-0x8], R27 ;  /* 0xfffff81b0a007986 */ /* 0x000fe6000c101906 */
[----:B------:R-:W-:Y:S01]  /*54a0*/  IMAD.IADD R22, R17, 0x1, R20 ;  /* 0x0000000111167824 */ /* 0x000fe200078e0214 */
[----:B------:R0:W-:Y:S01]  /*54b0*/  STG.E desc[UR6][R10.64+0x8], R25 ;  /* 0x000008190a007986 */ /* 0x0001e2000c101906 */
[----:B------:R-:W-:Y:S01]  /*54c0*/  LEA R20, R7, R20, 0x5 ;  /* 0x0000001407147211 */ /* 0x000fe200078e28ff */
[----:B-1----:R-:W-:Y:S01]  /*54d0*/  IMAD.IADD R21, R17, 0x1, R18 ;  /* 0x0000000111157824 */ /* 0x002fe200078e0212 */
[----:B------:R-:W-:Y:S01]  /*54e0*/  LEA R18, R7, R18, 0x4 ;  /* 0x0000001207127211 */ /* 0x000fe200078e20ff */
[----:B------:R1:W-:Y:S01]  /*54f0*/  STG.E desc[UR6][R10.64+0xc], R17 ;  /* 0x00000c110a007986 */ /* 0x0003e2000c101906 */
[----:B------:R-:W-:-:S02]  /*5500*/  VIADD R29, R5, 0x158 ;  /* 0x00000158051d7836 */ /* 0x000fc40000000000 */
[----:B------:R-:W-:Y:S01]  /*5510*/  LOP3.LUT R21, R21, 0xf, RZ, 0xc0, !PT ;  /* 0x0000000f15157812 */ /* 0x000fe200078ec0ff */
[----:B------:R2:W-:Y:S01]  /*5520*/  STG.E desc[UR6][R12.64+-0x10], R19 ;  /* 0xfffff0130c007986 */ /* 0x0005e2000c101906 */
[----:B0-----:R-:W-:-:S03]  /*5530*/  IADD3 R25, PT, PT, R17, R26, RZ ;  /* 0x0000001a11197210 */ /* 0x001fc60007ffe0ff */
[----:B------:R0:W-:Y:S01]  /*5540*/  STG.E desc[UR6][R12.64+-0x8], R23 ;  /* 0xfffff8170c007986 */ /* 0x0001e2000c101906 */
[----:B------:R-:W-:Y:S02]  /*5550*/  IMAD R26, R7, 0x28, R26 ;  /* 0x00000028071a7824 */ /* 0x000fe400078e021a */
[C---:B-1----:R-:W-:Y:S01]  /*5560*/  IMAD.IADD R10, R17.reuse, 0x1, R16 ;  /* 0x00000001110a7824 */ /* 0x042fe200078e0210 */
[----:B------:R1:W-:Y:S01]  /*5570*/  STG.E desc[UR6][R12.64+-0xc], R21 ;  /* 0xfffff4150c007986 */ /* 0x0003e2000c101906 */
[C-C-:B------:R-:W-:Y:S01]  /*5580*/  IMAD.IADD R11, R17.reuse, 0x1, R8.reuse ;  /* 0x00000001110b7824 */ /* 0x140fe200078e0208 */
[----:B------:R-:W-:Y:S01]  /*5590*/  IADD3 R17, PT, PT, R17, R14, RZ ;  /* 0x0000000e11117210 */ /* 0x000fe20007ffe0ff */
[C---:B------:R-:W-:Y:S01]  /*55a0*/  IMAD R8, R7.reuse, 0x38, R8 ;  /* 0x0000003807087824 */ /* 0x040fe200078e0208 */
[----:B--2---:R-:W-:Y:S01]  /*55b0*/  LOP3.LUT R19, R22, 0xf, RZ, 0xc0, !PT ;  /* 0x0000000f16137812 */ /* 0x004fe200078ec0ff */
[----:B------:R-:W-:Y:S01]  /*55c0*/  IMAD R16, R7, 0x30, R16 ;  /* 0x0000003007107824 */ /* 0x000fe200078e0210 */
[----:B------:R-:W-:-:S02]  /*55d0*/  LOP3.LUT R17, R17, 0xf, RZ, 0xc0, !PT ;  /* 0x0000000f11117812 */ /* 0x000fc400078ec0ff */
[----:B0-----:R-:W-:Y:S01]  /*55e0*/  LOP3.LUT R23, R11, 0xf, RZ, 0xc0, !PT ;  /* 0x0000000f0b177812 */ /* 0x001fe200078ec0ff */
[----:B------:R0:W-:Y:S01]  /*55f0*/  STG.E desc[UR6][R12.64+-0x4], R19 ;  /* 0xfffffc130c007986 */ /* 0x0001e2000c101906 */
[----:B------:R-:W-:Y:S01]  /*5600*/  LOP3.LUT R25, R25, 0xf, RZ, 0xc0, !PT ;  /* 0x0000000f19197812 */ /* 0x000fe200078ec0ff */
[----:B------:R-:W-:Y:S01]  /*5610*/  VIADD R11, R5, 0x140 ;  /* 0x00000140050b7836 */ /* 0x000fe20000000000 */
[----:B-1----:R-:W-:Y:S01]  /*5620*/  LOP3.LUT R21, R10, 0xf, RZ, 0xc0, !PT ;  /* 0x0000000f0a157812 */ /* 0x002fe200078ec0ff */
[----:B------:R-:W-:Y:S01]  /*5630*/  STG.E desc[UR6][R12.64+0x8], R23 ;  /* 0x000008170c007986 */ /* 0x000fe2000c101906 */
[----:B------:R-:W-:Y:S01]  /*5640*/  LEA R14, R7, R14, 0x6 ;  /* 0x0000000e070e7211 */ /* 0x000fe200078e30ff */
[----:B------:R-:W-:Y:S02]  /*5650*/  IMAD.WIDE R10, R11, 0x4, R2 ;  /* 0x000000040b0a7825 */ /* 0x000fe400078e0202 */
[----:B------:R1:W-:Y:S02]  /*5660*/  STG.E desc[UR6][R12.64], R25 ;  /* 0x000000190c007986 */ /* 0x0003e4000c101906 */
[----:B------:R-:W-:-:S02]  /*5670*/  IMAD.IADD R22, R17, 0x1, R18 ;  /* 0x0000000111167824 */ /* 0x000fc400078e0212 */
[----:B0-----:R-:W-:Y:S01]  /*5680*/  IMAD.IADD R19, R6, 0x1, R15 ;  /* 0x0000000106137824 */ /* 0x001fe200078e020f */
[----:B------:R-:W-:Y:S01]  /*5690*/  IADD3 R15, PT, PT, R24, R0, R17 ;  /* 0x00000000180f7210 */ /* 0x000fe20007ffe011 */
[----:B------:R0:W-:Y:S01]  /*56a0*/  STG.E desc[UR6][R12.64+0x4], R21 ;  /* 0x000004150c007986 */ /* 0x0001e2000c101906 */
[--C-:B------:R-:W-:Y:S01]  /*56b0*/  IMAD.IADD R27, R17, 0x1, R14.reuse ;  /* 0x00000001111b7824 */ /* 0x100fe200078e020e */
[----:B------:R-:W-:Y:S01]  /*56c0*/  IADD3 R24, PT, PT, R9, R24, RZ ;  /* 0x0000001809187210 */ /* 0x000fe20007ffe0ff */
[----:B------:R-:W-:Y:S01]  /*56d0*/  IMAD R14, R7, 0x40, R14 ;  /* 0x00000040070e7824 */ /* 0x000fe200078e020e */
[----:B------:R-:W-:Y:S01]  /*56e0*/  LOP3.LUT R15, R15, 0xf, RZ, 0xc0, !PT ;  /* 0x0000000f0f0f7812 */ /* 0x000fe200078ec0ff */
[----:B------:R2:W-:Y:S01]  /*56f0*/  STG.E desc[UR6][R12.64+0xc], R17 ;  /* 0x00000c110c007986 */ /* 0x0005e2000c101906 */
[--C-:B-1----:R-:W-:Y:S02]  /*5700*/  IMAD.IADD R25, R17, 0x1, R19.reuse ;  /* 0x0000000111197824 */ /* 0x102fe400078e0213 */
[----:B------:R-:W-:Y:S01]  /*5710*/  IMAD R18, R7, 0x10, R18 ;  /* 0x0000001007127824 */ /* 0x000fe200078e0212 */
[----:B------:R1:W-:Y:S01]  /*5720*/  STG.E desc[UR6][R10.64+-0x10], R15 ;  /* 0xfffff00f0a007986 */ /* 0x0003e2000c101906 */
[----:B------:R-:W-:Y:S01]  /*5730*/  IMAD.IADD R19, R6, 0x1, R19 ;  /* 0x0000000106137824 */ /* 0x000fe200078e0213 */
[----:B------:R-:W-:-:S02]  /*5740*/  LOP3.LUT R25, R25, 0xf, RZ, 0xc0, !PT ;  /* 0x0000000f19197812 */ /* 0x000fc400078ec0ff */
[----:B0-----:R-:W-:Y:S01]  /*5750*/  LOP3.LUT R21, R22, 0xf, RZ, 0xc0, !PT ;  /* 0x0000000f16157812 */ /* 0x001fe200078ec0ff */
[C---:B------:R-:W-:Y:S02]  /*5760*/  IMAD.IADD R22, R17.reuse, 0x1, R16 ;  /* 0x0000000111167824 */ /* 0x040fe400078e0210 */
[----:B------:R0:W-:Y:S01]  /*5770*/  STG.E desc[UR6][R10.64+-0x8], R25 ;  /* 0xfffff8190a007986 */ /* 0x0001e2000c101906 */
[----:B--2---:R-:W-:Y:S01]  /*5780*/  IMAD.IADD R12, R17, 0x1, R20 ;  /* 0x00000001110c7824 */ /* 0x004fe200078e0214 */
[C---:B------:R-:W-:Y:S01]  /*5790*/  LEA R20, R7.reuse, R20, 0x5 ;  /* 0x0000001407147211 */ /* 0x040fe200078e28ff */
[----:B------:R-:W-:Y:S01]  /*57a0*/  IMAD R16, R7, 0x30, R16 ;  /* 0x0000003007107824 */ /* 0x000fe200078e0210 */
[----:B------:R2:W-:Y:S01]  /*57b0*/  STG.E desc[UR6][R10.64+-0xc], R21 ;  /* 0xfffff4150a007986 */ /* 0x0005e2000c101906 */
[----:B-1----:R-:W-:Y:S01]  /*57c0*/  IADD3 R15, PT, PT, R17, R8, RZ ;  /* 0x00000008110f7210 */ /* 0x002fe20007ffe0ff */
[----:B------:R-:W-:Y:S01]  /*57d0*/  IMAD R8, R7, 0x38, R8 ;  /* 0x0000003807087824 */ /* 0x000fe200078e0208 */
[----:B------:R-:W-:Y:S01]  /*57e0*/  LOP3.LUT R13, R12, 0xf, RZ, 0xc0, !PT ;  /* 0x0000000f0c0d7812 */ /* 0x000fe200078ec0ff */
[--C-:B------:R-:W-:Y:S01]  /*57f0*/  IMAD.IADD R12, R17, 0x1, R26.reuse ;  /* 0x00000001110c7824 */ /* 0x100fe200078e021a */
[----:B------:R-:W-:Y:S01]  /*5800*/  LOP3.LUT R23, R15, 0xf, RZ, 0xc0, !PT ;  /* 0x0000000f0f177812 */ /* 0x000fe200078ec0ff */
[----:B------:R-:W-:Y:S01]  /*5810*/  IMAD R26, R7, 0x28, R26 ;  /* 0x00000028071a7824 */ /* 0x000fe200078e021a */
[----:B------:R-:W-:Y:S01]  /*5820*/  LOP3.LUT R15, R27, 0xf, RZ, 0xc0, !PT ;  /* 0x0000000f1b0f7812 */ /* 0x000fe200078ec0ff */
[----:B0-----:R-:W-:Y:S01]  /*5830*/  VIADD R25, R5, 0x148 ;  /* 0x0000014805197836 */ /* 0x001fe20000000000 */
[----:B------:R-:W-:Y:S01]  /*5840*/  LOP3.LUT R17, R12, 0xf, RZ, 0xc0, !PT ;  /* 0x0000000f0c117812 */ /* 0x000fe200078ec0ff */
[----:B------:R0:W-:Y:S01]  /*5850*/  STG.E desc[UR6][R10.64+-0x4], R13 ;  /* 0xfffffc0d0a007986 */ /* 0x0001e2000c101906 */
[----:B--2---:R-:W-:Y:S01]  /*5860*/  LOP3.LUT R21, R22, 0xf, RZ, 0xc0, !PT ;  /* 0x0000000f16157812 */ /* 0x004fe200078ec0ff */
[----:B------:R-:W-:Y:S01]  /*5870*/  IMAD.IADD R27, R15, 0x1, R19 ;  /* 0x000000010f1b7824 */ /* 0x000fe200078e0213 */
[----:B------:R-:W-:Y:S01]  /*5880*/  IADD3 R22, PT, PT, R24, R0, R15 ;  /* 0x0000000018167210 */ /* 0x000fe20007ffe00f */
[----:B------:R1:W-:Y:S01]  /*5890*/  STG.E desc[UR6][R10.64], R17 ;  /* 0x000000110a007986 */ /* 0x0003e2000c101906 */
[----:B------:R-:W-:-:S02]  /*58a0*/  IADD3 R24, PT, PT, R9, R24, RZ ;  /* 0x0000001809187210 */ /* 0x000fc40007ffe0ff */
[----:B------:R-:W-:Y:S01]  /*58b0*/  LOP3.LUT R27, R27, 0xf, RZ, 0xc0, !PT ;  /* 0x0000000f1b1b7812 */ /* 0x000fe200078ec0ff */
[----:B------:R2:W-:Y:S01]  /*58c0*/  STG.E desc[UR6][R10.64+0x4], R21 ;  /* 0x000004150a007986 */ /* 0x0005e2000c101906 */
[----:B------:R-:W-:Y:S01]  /*58d0*/  IADD3 R19, PT, PT, R6, R19, RZ ;  /* 0x0000001306137210 */ /* 0x000fe20007ffe0ff */
[----:B0-----:R-:W-:Y:S02]  /*58e0*/  IMAD.WIDE R12, R25, 0x4, R2 ;  /* 0x00000004190c7825 */ /* 0x001fe400078e0202 */
[----:B------:R-:W-:Y:S02]  /*58f0*/  STG.E desc[UR6][R10.64+0x8], R23 ;  /* 0x000008170a007986 */ /* 0x000fe4000c101906 */
[C---:B------:R-:W-:Y:S02]  /*5900*/  IMAD.IADD R25, R15.reuse, 0x1, R18 ;  /* 0x000000010f197824 */ /* 0x040fe400078e0212 */
[----:B------:R0:W-:Y:S01]  /*5910*/  STG.E desc[UR6][R10.64+0xc], R15 ;  /* 0x00000c0f0a007986 */ /* 0x0001e2000c101906 */
[----:B-1----:R-:W-:Y:S01]  /*5920*/  LOP3.LUT R17, R22, 0xf, RZ, 0xc0, !PT ;  /* 0x0000000f16117812 */ /* 0x002fe200078ec0ff */
[C---:B------:R-:W-:Y:S01]  /*5930*/  IMAD.IADD R22, R15.reuse, 0x1, R14 ;  /* 0x000000010f167824 */ /* 0x040fe200078e020e */
[----:B--2---:R-:W-:Y:S01]  /*5940*/  IADD3 R21, PT, PT, R15, R20, RZ ;  /* 0x000000140f157210 */ /* 0x004fe20007ffe0ff */
[----:B------:R-:W-:-:S02]  /*5950*/  IMAD R18, R7, 0x10, R18 ;  /* 0x0000001007127824 */ /* 0x000fc400078e0212 */
[----:B------:R1:W-:Y:S01]  /*5960*/  STG.E desc[UR6][R12.64+-0x10], R17 ;  /* 0xfffff0110c007986 */ /* 0x0003e2000c101906 */
[----:B------:R-:W-:Y:S01]  /*5970*/  LOP3.LUT R25, R25, 0xf, RZ, 0xc0, !PT ;  /* 0x0000000f19197812 */ /* 0x000fe200078ec0ff */
[----:B------:R-:W-:Y:S01]  /*5980*/  IMAD R14, R7, 0x40, R14 ;  /* 0x00000040070e7824 */ /* 0x000fe200078e020e */
[----:B------:R-:W-:Y:S01]  /*5990*/  LOP3.LUT R21, R21, 0xf, RZ, 0xc0, !PT ;  /* 0x0000000f15157812 */ /* 0x000fe200078ec0ff */
[----:B------:R2:W-:Y:S01]  /*59a0*/  STG.E desc[UR6][R12.64+-0x8], R27 ;  /* 0xfffff81b0c007986 */ /* 0x0005e2000c101906 */
[----:B------:R-:W-:Y:S02]  /*59b0*/  IMAD R20, R7, 0x20, R20 ;  /* 0x0000002007147824 */ /* 0x000fe400078e0214 */
[C---:B0-----:R-:W-:Y:S01]  /*59c0*/  IMAD.IADD R10, R15.reuse, 0x1, R26 ;  /* 0x000000010f0a7824 */ /* 0x041fe200078e021a */
[----:B------:R0:W-:Y:S01]  /*59d0*/  STG.E desc[UR6][R12.64+-0xc], R25 ;  /* 0xfffff4190c007986 */ /* 0x0001e2000c101906 */
[----:B------:R-:W-:Y:S02]  /*59e0*/  IMAD.IADD R11, R15, 0x1, R16 ;  /* 0x000000010f0b7824 */ /* 0x000fe400078e0210 */
[----:B------:R-:W-:Y:S01]  /*59f0*/  IMAD R26, R7, 0x28, R26 ;  /* 0x00000028071a7824 */ /* 0x000fe200078e021a */
[----:B-1----:R-:W-:Y:S01]  /*5a00*/  LOP3.LUT R17, R10, 0xf, RZ, 0xc0, !PT ;  /* 0x0000000f0a117812 */ /* 0x002fe200078ec0ff */
[----:B------:R1:W-:Y:S01]  /*5a10*/  STG.E desc[UR6][R12.64+-0x4], R21 ;  /* 0xfffffc150c007986 */ /* 0x0003e2000c101906 */
[----:B------:R-:W-:Y:S01]  /*5a20*/  IADD3 R10, PT, PT, R15, R8, RZ ;  /* 0x000000080f0a7210 */ /* 0x000fe20007ffe0ff */
[----:B------:R-:W-:Y:S01]  /*5a30*/  IMAD R16, R7, 0x30, R16 ;  /* 0x0000003007107824 */ /* 0x000fe200078e0210 */
[----:B------:R-:W-:Y:S01]  /*5a40*/  LOP3.LUT R15, R22, 0xf, RZ, 0xc0, !PT ;  /* 0x0000000f160f7812 */ /* 0x000fe200078ec0ff */
[----:B------:R3:W-:Y:S01]  /*5a50*/  STG.E desc[UR6][R12.64], R17 ;  /* 0x000000110c007986 */ /* 0x0007e2000c101906 */
[----:B------:R-:W-:Y:S01]  /*5a60*/  LOP3.LUT R23, R11, 0xf, RZ, 0xc0, !PT ;  /* 0x0000000f0b177812 */ /* 0x000fe200078ec0ff */
[----:B------:R-:W-:Y:S01]  /*5a70*/  VIADD R11, R5, 0x150 ;  /* 0x00000150050b7836 */ /* 0x000fe20000000000 */
[----:B------:R-:W-:Y:S01]  /*5a80*/  IADD3 R22, PT, PT, R24, R0, R15 ;  /* 0x0000000018167210 */ /* 0x000fe20007ffe00f */
[----:B------:R-:W-:Y:S01]  /*5a90*/  STG.E desc[UR6][R12.64+0xc], R15 ;  /* 0x00000c0f0c007986 */ /* 0x000fe2000c101906 */
[----:B------:R-:W-:Y:S01]  /*5aa0*/  IMAD R8, R7, 0x38, R8 ;  /* 0x0000003807087824 */ /* 0x000fe200078e0208 */
[----:B--2---:R-:W-:Y:S01]  /*5ab0*/  IADD3 R27, PT, PT, R15, R19, RZ ;  /* 0x000000130f1b7210 */ /* 0x004fe20007ffe0ff */
[----:B------:R-:W-:Y:S01]  /*5ac0*/  IMAD.IADD R24, R9, 0x1, R24 ;  /* 0x0000000109187824 */ /* 0x000fe200078e0218 */
[----:B0-----:R-:W-:Y:S01]  /*5ad0*/  LOP3.LUT R25, R22, 0xf, RZ, 0xc0, !PT ;  /* 0x0000000f16197812 */ /* 0x001fe200078ec0ff */
[----:B------:R-:W-:Y:S01]  /*5ae0*/  IMAD.IADD R22, R15, 0x1, R18 ;  /* 0x000000010f167824 */ /* 0x000fe200078e0212 */
[----:B-1----:R-:W-:Y:S01]  /*5af0*/  LOP3.LUT R21, R10, 0xf, RZ, 0xc0, !PT ;  /* 0x0000000f0a157812 */ /* 0x002fe200078ec0ff */
[----:B------:R-:W-:Y:S01]  /*5b00*/  IMAD.WIDE R10, R11, 0x4, R2 ;  /* 0x000000040b0a7825 */ /* 0x000fe200078e0202 */
[----:B------:R0:W-:Y:S01]  /*5b10*/  STG.E desc[UR6][R12.64+0x4], R23 ;  /* 0x000004170c007986 */ /* 0x0001e2000c101906 */
[----:B------:R-:W-:-:S02]  /*5b20*/  LOP3.LUT R27, R27, 0xf, RZ, 0xc0, !PT ;  /* 0x0000000f1b1b7812 */ /* 0x000fc400078ec0ff */
[----:B---3--:R-:W-:Y:S01]  /*5b30*/  LOP3.LUT R17, R22, 0xf, RZ, 0xc0, !PT ;  /* 0x0000000f16117812 */ /* 0x008fe200078ec0ff */
[----:B------:R1:W-:Y:S01]  /*5b40*/  STG.E desc[UR6][R12.64+0x8], R21 ;  /* 0x000008150c007986 */ /* 0x0003e2000c101906 */
[--C-:B------:R-:W-:Y:S01]  /*5b50*/  IMAD.IADD R22, R15, 0x1, R20.reuse ;  /* 0x000000010f167824 */ /* 0x100fe200078e0214 */
[C---:B------:R-:W-:Y:S01]  /*5b60*/  LEA R18, R7.reuse, R18, 0x4 ;  /* 0x0000001207127211 */ /* 0x040fe200078e20ff */
[----:B------:R-:W-:Y:S01]  /*5b70*/  IMAD R20, R7, 0x20, R20 ;  /* 0x0000002007147824 */ /* 0x000fe200078e0214 */
[----:B------:R2:W-:Y:S01]  /*5b80*/  STG.E desc[UR6][R10.64+-0xc], R17 ;  /* 0xfffff4110a007986 */ /* 0x0005e2000c101906 */
[----:B0-----:R-:W-:-:S03]  /*5b90*/  IADD3 R23, PT, PT, R15, R16, RZ ;  /* 0x000000100f177210 */ /* 0x001fc60007ffe0ff */
[----:B------:R0:W-:Y:S01]  /*5ba0*/  STG.E desc[UR6][R10.64+-0x10], R25 ;  /* 0xfffff0190a007986 */ /* 0x0001e2000c101906 */
[----:B------:R-:W-:Y:S02]  /*5bb0*/  IMAD R16, R7, 0x30, R16 ;  /* 0x0000003007107824 */ /* 0x000fe400078e0210 */
[--C-:B-1----:R-:W-:Y:S01]  /*5bc0*/  IMAD.IADD R12, R15, 0x1, R26.reuse ;  /* 0x000000010f0c7824 */ /* 0x102fe200078e021a */
[----:B------:R-:W-:Y:S01]  /*5bd0*/  LOP3.LUT R13, R22, 0xf, RZ, 0xc0, !PT ;  /* 0x0000000f160d7812 */ /* 0x000fe200078ec0ff */
[----:B------:R-:W-:Y:S01]  /*5be0*/  IMAD R26, R7, 0x28, R26 ;  /* 0x00000028071a7824 */ /* 0x000fe200078e021a */
[----:B------:R-:W-:Y:S01]  /*5bf0*/  LOP3.LUT R23, R23, 0xf, RZ, 0xc0, !PT ;  /* 0x0000000f17177812 */ /* 0x000fe200078ec0ff */
[----:B------:R-:W-:Y:S01]  /*5c00*/  STG.E desc[UR6][R10.64+-0x8], R27 ;  /* 0xfffff81b0a007986 */ /* 0x000fe2000c101906 */
[C---:B--2---:R-:W-:Y:S02]  /*5c10*/  IADD3 R17, PT, PT, R15.reuse, R14, RZ ;  /* 0x0000000e0f117210 */ /* 0x044fe40007ffe0ff */
[----:B------:R-:W-:Y:S01]  /*5c20*/  LOP3.LUT R21, R12, 0xf, RZ, 0xc0, !PT ;  /* 0x0000000f0c157812 */ /* 0x000fe200078ec0ff */
[--C-:B------:R-:W-:Y:S01]  /*5c30*/  IMAD.IADD R12, R15, 0x1, R8.reuse ;  /* 0x000000010f0c7824 */ /* 0x100fe200078e0208 */
[----:B------:R-:W-:Y:S01]  /*5c40*/  LOP3.LUT R17, R17, 0xf, RZ, 0xc0, !PT ;  /* 0x0000000f11117812 */ /* 0x000fe200078ec0ff */
[----:B------:R-:W-:Y:S01]  /*5c50*/  IMAD.IADD R15, R6, 0x1, R19 ;  /* 0x00000001060f7824 */ /* 0x000fe200078e0213 */
[----:B------:R1:W-:Y:S01]  /*5c60*/  STG.E desc[UR6][R10.64+-0x4], R13 ;  /* 0xfffffc0d0a007986 */ /* 0x0003e2000c101906 */
[----:B------:R-:W-:Y:S01]  /*5c70*/  IMAD R8, R7, 0x38, R8 ;  /* 0x0000003807087824 */ /* 0x000fe200078e0208 */
[----:B------:R-:W-:-:S02]  /*5c80*/  IADD3 R19, PT, PT, R24, R0, R17 ;  /* 0x0000000018137210 */ /* 0x000fc40007ffe011 */
[----:B------:R-:W-:Y:S01]  /*5c90*/  IADD3 R22, PT, PT, R17, R15, RZ ;  /* 0x0000000f11167210 */ /* 0x000fe20007ffe0ff */
[----:B------:R2:W-:Y:S01]  /*5ca0*/  STG.E desc[UR6][R10.64+0x4], R23 ;  /* 0x000004170a007986 */ /* 0x0005e2000c101906 */
[----:B0-----:R-:W-:Y:S02]  /*5cb0*/  LOP3.LUT R25, R12, 0xf, RZ, 0xc0, !PT ;  /* 0x0000000f0c197812 */ /* 0x001fe400078ec0ff */
[----:B------:R-:W-:Y:S01]  /*5cc0*/  LEA R14, R7, R14, 0x6 ;  /* 0x0000000e070e7211 */ /* 0x000fe200078e30ff */
[----:B------:R0:W-:Y:S01]  /*5cd0*/  STG.E desc[UR6][R10.64], R21 ;  /* 0x000000150a007986 */ /* 0x0001e2000c101906 */
[----:B------:R-:W-:Y:S01]  /*5ce0*/  LOP3.LUT R19, R19, 0xf, RZ, 0xc0, !PT ;  /* 0x0000000f13137812 */ /* 0x000fe200078ec0ff */
[----:B-1----:R-:W-:Y:S02]  /*5cf0*/  IMAD.WIDE R12, R29, 0x4, R2 ;  /* 0x000000041d0c7825 */ /* 0x002fe400078e0202 */
[----:B------:R1:W-:Y:S01]  /*5d00*/  STG.E desc[UR6][R10.64+0x8], R25 ;  /* 0x000008190a007986 */ /* 0x0003e2000c101906 */
[----:B------:R-:W-:Y:S01]  /*5d10*/  IADD3 R24, PT, PT, R9, R24, RZ ;  /* 0x0000001809187210 */ /* 0x000fe20007ffe0ff */
[----:B------:R-:W-:Y:S01]  /*5d20*/  VIADD R29, R5, 0x178 ;  /* 0x00000178051d7836 */ /* 0x000fe20000000000 */
[----:B--2---:R-:W-:Y:S01]  /*5d30*/  LOP3.LUT R23, R22, 0xf, RZ, 0xc0, !PT ;  /* 0x0000000f16177812 */ /* 0x004fe200078ec0ff */
[--C-:B------:R-:W-:Y:S01]  /*5d40*/  IMAD.IADD R22, R17, 0x1, R20.reuse ;  /* 0x0000000111167824 */ /* 0x100fe200078e0214 */
[----:B------:R2:W-:Y:S01]  /*5d50*/  STG.E desc[UR6][R10.64+0xc], R17 ;  /* 0x00000c110a007986 */ /* 0x0005e2000c101906 */
[----:B------:R-:W-:-:S02]  /*5d60*/  IMAD R20, R7, 0x20, R20 ;  /* 0x0000002007147824 */ /* 0x000fc400078e0214 */
[--C-:B0-----:R-:W-:Y:S01]  /*5d70*/  IMAD.IADD R21, R17, 0x1, R18.reuse ;  /* 0x0000000111157824 */ /* 0x101fe200078e0212 */
[----:B------:R0:W-:Y:S01]  /*5d80*/  STG.E desc[UR6][R12.64+-0x10], R19 ;  /* 0xfffff0130c007986 */ /* 0x0001e2000c101906 */
[----:B------:R-:W-:Y:S02]  /*5d90*/  IMAD R18, R7, 0x10, R18 ;  /* 0x0000001007127824 */ /* 0x000fe400078e0212 */
[--C-:B-1----:R-:W-:Y:S01]  /*5da0*/  IMAD.IADD R25, R17, 0x1, R26.reuse ;  /* 0x0000000111197824 */ /* 0x102fe200078e021a */
[----:B------:R-:W-:Y:S01]  /*5db0*/  LOP3.LUT R21, R21, 0xf, RZ, 0xc0, !PT ;  /* 0x0000000f15157812 */ /* 0x000fe200078ec0ff */
[----:B------:R1:W-:Y:S01]  /*5dc0*/  STG.E desc[UR6][R12.64+-0x8], R23 ;  /* 0xfffff8170c007986 */ /* 0x0003e2000c101906 */
[----:B------:R-:W-:Y:S02]  /*5dd0*/  IMAD R26, R7, 0x28, R26 ;  /* 0x00000028071a7824 */ /* 0x000fe400078e021a */
[C---:B--2---:R-:W-:Y:S01]  /*5de0*/  IMAD.IADD R10, R17.reuse, 0x1, R16 ;  /* 0x00000001110a7824 */ /* 0x044fe200078e0210 */
[C---:B------:R-:W-:Y:S01]  /*5df0*/  IADD3 R11, PT, PT, R17.reuse, R8, RZ ;  /* 0x00000008110b7210 */ /* 0x040fe20007ffe0ff */
[----:B------:R-:W-:Y:S01]  /*5e00*/  IMAD.IADD R17, R17, 0x1, R14 ;  /* 0x0000000111117824 */ /* 0x000fe200078e020e */
[----:B------:R2:W-:Y:S01]  /*5e10*/  STG.E desc[UR6][R12.64+-0xc], R21 ;  /* 0xfffff4150c007986 */ /* 0x0005e2000c101906 */
[----:B0-----:R-:W-:Y:S01]  /*5e20*/  LOP3.LUT R19, R22, 0xf, RZ, 0xc0, !PT ;  /* 0x0000000f16137812 */ /* 0x001fe200078ec0ff */
[----:B------:R-:W-:Y:S01]  /*5e30*/  IMAD R8, R7, 0x38, R8 ;  /* 0x0000003807087824 */ /* 0x000fe200078e0208 */
[----:B------:R-:W-:Y:S01]  /*5e40*/  LOP3.LUT R25, R25, 0xf, RZ, 0xc0, !PT ;  /* 0x0000000f19197812 */ /* 0x000fe200078ec0ff */
[----:B------:R-:W-:Y:S01]  /*5e50*/  IMAD R14, R7, 0x40, R14 ;  /* 0x00000040070e7824 */ /* 0x000fe200078e020e */
[----:B------:R-:W-:Y:S01]  /*5e60*/  LOP3.LUT R17, R17, 0xf, RZ, 0xc0, !PT ;  /* 0x0000000f11117812 */ /* 0x000fe200078ec0ff */
[----:B------:R0:W-:Y:S01]  /*5e70*/  STG.E desc[UR6][R12.64+-0x4], R19 ;  /* 0xfffffc130c007986 */ /* 0x0001e2000c101906 */
[----:B-1----:R-:W-:Y:S01]  /*5e80*/  LOP3.LUT R23, R11, 0xf, RZ, 0xc0, !PT ;  /* 0x0000000f0b177812 */ /* 0x002fe200078ec0ff */
[----:B------:R-:W-:Y:S01]  /*5e90*/  VIADD R11, R5, 0x160 ;  /* 0x00000160050b7836 */ /* 0x000fe20000000000 */
[----:B------:R-:W-:Y:S01]  /*5ea0*/  IADD3 R22, PT, PT, R17, R18, RZ ;  /* 0x0000001211167210 */ /* 0x000fe20007ffe0ff */
[----:B------:R1:W-:Y:S01]  /*5eb0*/  STG.E desc[UR6][R12.64], R25 ;  /* 0x000000190c007986 */ /* 0x0003e2000c101906 */
[----:B------:R-:W-:Y:S01]  /*5ec0*/  IMAD R16, R7, 0x30, R16 ;  /* 0x0000003007107824 */ /* 0x000fe200078e0210 */
[----:B--2---:R-:W-:Y:S01]  /*5ed0*/  LOP3.LUT R21, R10, 0xf, RZ, 0xc0, !PT ;  /* 0x0000000f0a157812 */ /* 0x004fe200078ec0ff */
[----:B------:R-:W-:Y:S01]  /*5ee0*/  IMAD.WIDE R10, R11, 0x4, R2 ;  /* 0x000000040b0a7825 */ /* 0x000fe200078e0202 */
[----:B------:R-:W-:Y:S03]  /*5ef0*/  STG.E desc[UR6][R12.64+0x8], R23 ;  /* 0x000008170c007986 */ /* 0x000fe6000c101906 */
[----:B------:R-:W-:Y:S01]  /*5f00*/  IMAD.IADD R27, R17, 0x1, R14 ;  /* 0x00000001111b7824 */ /* 0x000fe200078e020e */
[----:B------:R2:W-:Y:S01]  /*5f10*/  STG.E desc[UR6][R12.64+0x4], R21 ;  /* 0x000004150c007986 */ /* 0x0005e2000c101906 */
[----:B0-----:R-:W-:Y:S01]  /*5f20*/  IMAD.IADD R19, R6, 0x1, R15 ;  /* 0x0000000106137824 */ /* 0x001fe200078e020f */
[----:B------:R-:W-:Y:S01]  /*5f30*/  IADD3 R15, PT, PT, R24, R0, R17 ;  /* 0x00000000180f7210 */ /* 0x000fe20007ffe011 */
[----:B------:R-:W-:Y:S01]  /*5f40*/  IMAD.IADD R24, R9, 0x1, R24 ;  /* 0x0000000109187824 */ /* 0x000fe200078e0218 */
[----:B------:R0:W-:Y:S01]  /*5f50*/  STG.E desc[UR6][R12.64+0xc], R17 ;  /* 0x00000c110c007986 */ /* 0x0001e2000c101906 */
[----:B-1----:R-:W-:Y:S01]  /*5f60*/  IMAD.IADD R25, R17, 0x1, R19 ;  /* 0x0000000111197824 */ /* 0x002fe200078e0213 */
[----:B------:R-:W-:Y:S01]  /*5f70*/  LOP3.LUT R15, R15, 0xf, RZ, 0xc0, !PT ;  /* 0x0000000f0f0f7812 */ /* 0x000fe200078ec0ff */
[C---:B------:R-:W-:Y:S01]  /*5f80*/  IMAD R14, R7.reuse, 0x40, R14 ;  /* 0x00000040070e7824 */ /* 0x040fe200078e020e */
[----:B------:R-:W-:Y:S01]  /*5f90*/  IADD3 R19, PT, PT, R6, R19, RZ ;  /* 0x0000001306137210 */ /* 0x000fe20007ffe0ff */
[----:B------:R-:W-:Y:S01]  /*5fa0*/  IMAD R18, R7, 0x10, R18 ;  /* 0x0000001007127824 */ /* 0x000fe200078e0212 */
[----:B------:R-:W-:Y:S01]  /*5fb0*/  LOP3.LUT R25, R25, 0xf, RZ, 0xc0, !PT ;  /* 0x0000000f19197812 */ /* 0x000fe200078ec0ff */
[----:B------:R1:W-:Y:S01]  /*5fc0*/  STG.E desc[UR6][R10.64+-0x10], R15 ;  /* 0xfffff00f0a007986 */ /* 0x0003e2000c101906 */
[----:B--2---:R-:W-:-:S02]  /*5fd0*/  LOP3.LUT R21, R22, 0xf, RZ, 0xc0, !PT ;  /* 0x0000000f16157812 */ /* 0x004fc400078ec0ff */
[C---:B------:R-:W-:Y:S01]  /*5fe0*/  IADD3 R22, PT, PT, R17.reuse, R16, RZ ;  /* 0x0000001011167210 */ /* 0x040fe20007ffe0ff */
[----:B------:R-:W-:Y:S01]  /*5ff0*/  STG.E desc[UR6][R10.64+-0x8], R25 ;  /* 0xfffff8190a007986 */ /* 0x000fe2000c101906 */
[----:B0-----:R-:W-:Y:S01]  /*6000*/  IADD3 R12, PT, PT, R17, R20, RZ ;  /* 0x00000014110c7210 */ /* 0x001fe20007ffe0ff */
[----:B------:R-:W-:Y:S02]  /*6010*/  IMAD R20, R7, 0x20, R20 ;  /* 0x0000002007147824 */ /* 0x000fe400078e0214 */
[----:B------:R0:W-:Y:S01]  /*6020*/  STG.E desc[UR6][R10.64+-0xc], R21 ;  /* 0xfffff4150a007986 */ /* 0x0001e2000c101906 */
[----:B------:R-:W-:Y:S01]  /*6030*/  LOP3.LUT R13, R12, 0xf, RZ, 0xc0, !PT ;  /* 0x0000000f0c0d7812 */ /* 0x000fe200078ec0ff */
[C---:B------:R-:W-:Y:S02]  /*6040*/  IMAD.IADD R12, R17.reuse, 0x1, R26 ;  /* 0x00000001110c7824 */ /* 0x040fe400078e021a */
[----:B-1----:R-:W-:Y:S02]  /*6050*/  IMAD.IADD R15, R17, 0x1, R8 ;  /* 0x00000001110f7824 */ /* 0x002fe400078e0208 */
[----:B------:R-:W-:Y:S01]  /*6060*/  IMAD R26, R7, 0x28, R26 ;  /* 0x00000028071a7824 */ /* 0x000fe200078e021a */
[----:B------:R-:W-:Y:S01]  /*6070*/  LOP3.LUT R17, R12, 0xf, RZ, 0xc0, !PT ;  /* 0x0000000f0c117812 */ /* 0x000fe200078ec0ff */
[----:B------:R1:W-:Y:S01]  /*6080*/  STG.E desc[UR6][R10.64+-0x4], R13 ;  /* 0xfffffc0d0a007986 */ /* 0x0003e2000c101906 */
[----:B------:R-:W-:Y:S01]  /*6090*/  LOP3.LUT R23, R15, 0xf, RZ, 0xc0, !PT ;  /* 0x0000000f0f177812 */ /* 0x000fe200078ec0ff */
[----:B------:R-:W-:Y:S01]  /*60a0*/  IMAD R16, R7, 0x30, R16 ;  /* 0x0000003007107824 */ /* 0x000fe200078e0210 */
[----:B------:R-:W-:Y:S01]  /*60b0*/  LOP3.LUT R15, R27, 0xf, RZ, 0xc0, !PT ;  /* 0x0000000f1b0f7812 */ /* 0x000fe200078ec0ff */
[----:B------:R2:W-:Y:S01]  /*60c0*/  STG.E desc[UR6][R10.64], R17 ;  /* 0x000000110a007986 */ /* 0x0005e2000c101906 */
[----:B0-----:R-:W-:Y:S01]  /*60d0*/  LOP3.LUT R21, R22, 0xf, RZ, 0xc0, !PT ;  /* 0x0000000f16157812 */ /* 0x001fe200078ec0ff */
[----:B------:R-:W-:Y:S01]  /*60e0*/  IMAD R8, R7, 0x38, R8 ;  /* 0x0000003807087824 */ /* 0x000fe200078e0208 */
[----:B------:R-:W-:Y:S01]  /*60f0*/  IADD3 R25, PT, PT, R5, 0x168, RZ ;  /* 0x0000016805197810 */ /* 0x000fe20007ffe0ff */
[----:B------:R-:W-:Y:S01]  /*6100*/  STG.E desc[UR6][R10.64+0x8], R23 ;  /* 0x000008170a007986 */ /* 0x000fe2000c101906 */
[----:B------:R-:W-:Y:S01]  /*6110*/  IADD3 R22, PT, PT, R24, R0, R15 ;  /* 0x0000000018167210 */ /* 0x000fe20007ffe00f */
[----:B------:R-:W-:Y:S01]  /*6120*/  IMAD.IADD R24, R9, 0x1, R24 ;  /* 0x0000000109187824 */ /* 0x000fe200078e0218 */
[----:B------:R-:W-:Y:S01]  /*6130*/  IADD3 R27, PT, PT, R15, R19, RZ ;  /* 0x000000130f1b7210 */ /* 0x000fe20007ffe0ff */
[----:B-1----:R-:W-:Y:S01]  /*6140*/  IMAD.WIDE R12, R25, 0x4, R2 ;  /* 0x00000004190c7825 */ /* 0x002fe200078e0202 */
[----:B------:R0:W-:Y:S02]  /*6150*/  STG.E desc[UR6][R10.64+0x4], R21 ;  /* 0x000004150a007986 */ /* 0x0001e4000c101906 */
[----:B------:R-:W-:Y:S01]  /*6160*/  LOP3.LUT R27, R27, 0xf, RZ, 0xc0, !PT ;  /* 0x0000000f1b1b7812 */ /* 0x000fe200078ec0ff */
[C---:B------:R-:W-:Y:S01]  /*6170*/  IMAD.IADD R25, R15.reuse, 0x1, R18 ;  /* 0x000000010f197824 */ /* 0x040fe200078e0212 */
[----:B--2---:R-:W-:Y:S01]  /*6180*/  LOP3.LUT R17, R22, 0xf, RZ, 0xc0, !PT ;  /* 0x0000000f16117812 */ /* 0x004fe200078ec0ff */
[----:B------:R1:W-:Y:S01]  /*6190*/  STG.E desc[UR6][R10.64+0xc], R15 ;  /* 0x00000c0f0a007986 */ /* 0x0003e2000c101906 */
[----:B------:R-:W-:Y:S01]  /*61a0*/  IADD3 R22, PT, PT, R15, R14, RZ ;  /* 0x0000000e0f167210 */ /* 0x000fe20007ffe0ff */
[----:B------:R-:W-:Y:S01]  /*61b0*/  IMAD R14, R7, 0x40, R14 ;  /* 0x00000040070e7824 */ /* 0x000fe200078e020e */
[----:B------:R-:W-:Y:S01]  /*61c0*/  LOP3.LUT R25, R25, 0xf, RZ, 0xc0, !PT ;  /* 0x0000000f19197812 */ /* 0x000fe200078ec0ff */
[----:B------:R2:W-:Y:S01]  /*61d0*/  STG.E desc[UR6][R12.64+-0x10], R17 ;  /* 0xfffff0110c007986 */ /* 0x0005e2000c101906 */
[----:B------:R-:W-:Y:S01]  /*61e0*/  LEA R18, R7, R18, 0x4 ;  /* 0x0000001207127211 */ /* 0x000fe200078e20ff */
[----:B------:R-:W-:-:S02]  /*61f0*/  IMAD.IADD R19, R6, 0x1, R19 ;  /* 0x0000000106137824 */ /* 0x000fc400078e0213 */
[----:B0-----:R-:W-:Y:S01]  /*6200*/  IMAD.IADD R21, R15, 0x1, R20 ;  /* 0x000000010f157824 */ /* 0x001fe200078e0214 */
[----:B------:R0:W-:Y:S01]  /*6210*/  STG.E desc[UR6][R12.64+-0xc], R25 ;  /* 0xfffff4190c007986 */ /* 0x0001e2000c101906 */
[----:B------:R-:W-:Y:S02]  /*6220*/  LEA R20, R7, R20, 0x5 ;  /* 0x0000001407147211 */ /* 0x000fe400078e28ff */
[C---:B-1----:R-:W-:Y:S01]  /*6230*/  IADD3 R10, PT, PT, R15.reuse, R26, RZ ;  /* 0x0000001a0f0a7210 */ /* 0x042fe20007ffe0ff */
        /* <DEDUP_REMOVED lines=14> */
[----:B0-----:R-:W-:Y:S01]  /*6320*/  LOP3.LUT R25, R22, 0xf, RZ, 0xc0, !PT ;  /* 0x0000000f16197812 */ /* 0x001fe200078ec0ff */
[--C-:B------:R-:W-:Y:S01]  /*6330*/  IMAD.IADD R22, R15, 0x1, R18.reuse ;  /* 0x000000010f167824 */ /* 0x100fe200078e0212 */
[----:B------:R0:W-:Y:S01]  /*6340*/  STG.E desc[UR6][R12.64+-0x8], R27 ;  /* 0xfffff81b0c007986 */ /* 0x0001e2000c101906 */
[----:B------:R-:W-:Y:S01]  /*6350*/  IMAD R18, R7, 0x10, R18 ;  /* 0x0000001007127824 */ /* 0x000fe200078e0212 */
[----:B-1----:R-:W-:Y:S01]  /*6360*/  LOP3.LUT R21, R10, 0xf, RZ, 0xc0, !PT ;  /* 0x0000000f0a157812 */ /* 0x002fe200078ec0ff */
[----:B------:R-:W-:Y:S01]  /*6370*/  IMAD.WIDE R10, R11, 0x4, R2 ;  /* 0x000000040b0a7825 */ /* 0x000fe200078e0202 */
[----:B------:R1:W-:Y:S01]  /*6380*/  STG.E desc[UR6][R12.64+0x4], R23 ;  /* 0x000004170c007986 */ /* 0x0003e2000c101906 */
[----:B--2---:R-:W-:-:S02]  /*6390*/  LOP3.LUT R17, R22, 0xf, RZ, 0xc0, !PT ;  /* 0x0000000f16117812 */ /* 0x004fc400078ec0ff */
[--C-:B------:R-:W-:Y:S01]  /*63a0*/  IMAD.IADD R22, R15, 0x1, R20.reuse ;  /* 0x000000010f167824 */ /* 0x100fe200078e0214 */
[----:B------:R-:W-:Y:S01]  /*63b0*/  STG.E desc[UR6][R12.64+0x8], R21 ;  /* 0x000008150c007986 */ /* 0x000fe2000c101906 */
[----:B------:R-:W-:-:S03]  /*63c0*/  IMAD R20, R7, 0x20, R20 ;  /* 0x0000002007147824 */ /* 0x000fc600078e0214 */
[----:B------:R2:W-:Y:S01]  /*63d0*/  STG.E desc[UR6][R12.64+0xc], R15 ;  /* 0x00000c0f0c007986 */ /* 0x0005e2000c101906 */
[----:B0-----:R-:W-:-:S03]  /*63e0*/  IMAD.IADD R27, R15, 0x1, R19 ;  /* 0x000000010f1b7824 */ /* 0x001fc600078e0213 */
[----:B------:R0:W-:Y:S01]  /*63f0*/  STG.E desc[UR6][R10.64+-0xc], R17 ;  /* 0xfffff4110a007986 */ /* 0x0001e2000c101906 */
[--C-:B-1----:R-:W-:Y:S01]  /*6400*/  IMAD.IADD R23, R15, 0x1, R16.reuse ;  /* 0x000000010f177824 */ /* 0x102fe200078e0210 */
        /* <DEDUP_REMOVED lines=8> */
[--C-:B0-----:R-:W-:Y:S01]  /*6490*/  IMAD.IADD R17, R15, 0x1, R14.reuse ;  /* 0x000000010f117824 */ /* 0x101fe200078e020e */
[----:B------:R-:W-:Y:S01]  /*64a0*/  LOP3.LUT R21, R12, 0xf, RZ, 0xc0, !PT ;  /* 0x0000000f0c157812 */ /* 0x000fe200078ec0ff */
[----:B------:R-:W-:Y:S01]  /*64b0*/  IMAD R14, R7, 0x40, R14 ;  /* 0x00000040070e7824 */ /* 0x000fe200078e020e */
[----:B------:R-:W-:Y:S01]  /*64c0*/  IADD3 R12, PT, PT, R15, R8, RZ ;  /* 0x000000080f0c7210 */ /* 0x000fe20007ffe0ff */
[----:B------:R-:W-:Y:S01]  /*64d0*/  IMAD.IADD R15, R6, 0x1, R19 ;  /* 0x00000001060f7824 */ /* 0x000fe200078e0213 */
[----:B------:R-:W-:Y:S01]  /*64e0*/  LOP3.LUT R17, R17, 0xf, RZ, 0xc0, !PT ;  /* 0x0000000f11117812 */ /* 0x000fe200078ec0ff */
[----:B------:R0:W-:Y:S01]  /*64f0*/  STG.E desc[UR6][R10.64+-0x4], R13 ;  /* 0xfffffc0d0a007986 */ /* 0x0001e2000c101906 */
[----:B-1----:R-:W-:Y:S01]  /*6500*/  LOP3.LUT R25, R12, 0xf, RZ, 0xc0, !PT ;  /* 0x0000000f0c197812 */ /* 0x002fe200078ec0ff */
        /* <DEDUP_REMOVED lines=9> */
[----:B0-----:R-:W-:Y:S01]  /*65a0*/  IMAD.WIDE R12, R29, 0x4, R2 ;  /* 0x000000041d0c7825 */ /* 0x001fe200078e0202 */
[----:B------:R-:W-:Y:S01]  /*65b0*/  IADD3 R29, PT, PT, R5, 0x198, RZ ;  /* 0x00000198051d7810 */ /* 0x000fe20007ffe0ff */
[----:B------:R0:W-:Y:S02]  /*65c0*/  STG.E desc[UR6][R10.64+0x8], R25 ;  /* 0x000008190a007986 */ /* 0x0001e4000c101906 */
[----:B------:R-:W-:Y:S02]  /*65d0*/  IMAD R20, R7, 0x20, R20 ;  /* 0x0000002007147824 */ /* 0x000fe400078e0214 */
[----:B------:R2:W-:Y:S01]  /*65e0*/  STG.E desc[UR6][R10.64+0xc], R17 ;  /* 0x00000c110a007986 */ /* 0x0005e2000c101906 */
[----:B-1----:R-:W-:-:S03]  /*65f0*/  IADD3 R21, PT, PT, R17, R18, RZ ;  /* 0x0000001211157210 */ /* 0x002fc60007ffe0ff */
[----:B------:R1:W-:Y:S01]  /*6600*/  STG.E desc[UR6][R12.64+-0x10], R19 ;  /* 0xfffff0130c007986 */ /* 0x0003e2000c101906 */
[----:B------:R-:W-:Y:S02]  /*6610*/  IMAD R18, R7, 0x10, R18 ;  /* 0x0000001007127824 */ /* 0x000fe400078e0212 */
[--C-:B0-----:R-:W-:Y:S01]  /*6620*/  IMAD.IADD R25, R17, 0x1, R26.reuse ;  /* 0x0000000111197824 */ /* 0x101fe200078e021a */
        /* <DEDUP_REMOVED lines=9> */
[----:B-1----:R-:W-:Y:S01]  /*66c0*/  LOP3.LUT R19, R22, 0xf, RZ, 0xc0, !PT ;  /* 0x0000000f16137812 */ /* 0x002fe200078ec0ff */
[----:B------:R-:W-:Y:S01]  /*66d0*/  IMAD R14, R7, 0x40, R14 ;  /* 0x00000040070e7824 */ /* 0x000fe200078e020e */
[----:B------:R-:W-:Y:S01]  /*66e0*/  LOP3.LUT R17, R17, 0xf, RZ, 0xc0, !PT ;  /* 0x0000000f11117812 */ /* 0x000fe200078ec0ff */
[----:B------:R-:W-:Y:S01]  /*66f0*/  STG.E desc[UR6][R12.64], R25 ;  /* 0x000000190c007986 */ /* 0x000fe2000c101906 */
[----:B0-----:R-:W-:Y:S01]  /*6700*/  LOP3.LUT R23, R11, 0xf, RZ, 0xc0, !PT ;  /* 0x0000000f0b177812 */ /* 0x001fe200078ec0ff */
        /* <DEDUP_REMOVED lines=86> */
[----:B------:R-:W-:Y:S01]  /*6c70*/  STG.E desc[UR6][R10.64+-0x10], R25 ;  /* 0xfffff0190a007986 */ /* 0x000fe2000c101906 */
        /* <DEDUP_REMOVED lines=8> */
[----:B------:R-:W-:Y:S01]  /*6d00*/  STG.E desc[UR6][R10.64+0x4], R23 ;  /* 0x000004170a007986 */ /* 0x000fe2000c101906 */
[----:B------:R-:W-:Y:S01]  /*6d10*/  LOP3.LUT R21, R12, 0xf, RZ, 0xc0, !PT ;  /* 0x0000000f0c157812 */ /* 0x000fe200078ec0ff */
[C---:B------:R-:W-:Y:S02]  /*6d20*/  IMAD.IADD R12, R15.reuse, 0x1, R8 ;  /* 0x000000010f0c7824 */ /* 0x040fe400078e0208 */
[----:B------:R0:W-:Y:S01]  /*6d30*/  STG.E desc[UR6][R10.64+-0x4], R13 ;  /* 0xfffffc0d0a007986 */ /* 0x0001e2000c101906 */
[----:B-1----:R-:W-:Y:S01]  /*6d40*/  IMAD.IADD R17, R15, 0x1, R14 ;  /* 0x000000010f117824 */ /* 0x002fe200078e020e */
[----:B------:R-:W-:Y:S01]  /*6d50*/  IADD3 R15, PT, PT, R6, R19, RZ ;  /* 0x00000013060f7210 */ /* 0x000fe20007ffe0ff */
[C---:B------:R-:W-:Y:S01]  /*6d60*/  IMAD R8, R7.reuse, 0x38, R8 ;  /* 0x0000003807087824 */ /* 0x040fe200078e0208 */
[----:B------:R-:W-:Y:S01]  /*6d70*/  LOP3.LUT R25, R12, 0xf, RZ, 0xc0, !PT ;  /* 0x0000000f0c197812 */ /* 0x000fe200078ec0ff */
[----:B------:R-:W-:Y:S01]  /*6d80*/  IMAD R14, R7, 0x40, R14 ;  /* 0x00000040070e7824 */ /* 0x000fe200078e020e */
[----:B------:R-:W-:Y:S01]  /*6d90*/  LOP3.LUT R17, R17, 0xf, RZ, 0xc0, !PT ;  /* 0x0000000f11117812 */ /* 0x000fe200078ec0ff */
[----:B------:R1:W-:Y:S03]  /*6da0*/  STG.E desc[UR6][R10.64], R21 ;  /* 0x000000150a007986 */ /* 0x0003e6000c101906 */
[----:B------:R-:W-:Y:S01]  /*6db0*/  IADD3 R19, PT, PT, R24, R0, R17 ;  /* 0x0000000018137210 */ /* 0x000fe20007ffe011 */
[----:B------:R-:W-:Y:S01]  /*6dc0*/  IMAD.IADD R22, R17, 0x1, R15 ;  /* 0x0000000111167824 */ /* 0x000fe200078e020f */
[----:B------:R-:W-:Y:S01]  /*6dd0*/  STG.E desc[UR6][R10.64+-0x8], R27 ;  /* 0xfffff81b0a007986 */ /* 0x000fe2000c101906 */
[----:B0-----:R-:W-:Y:S01]  /*6de0*/  IMAD.WIDE R12, R29, 0x4, R2 ;  /* 0x000000041d0c7825 */ /* 0x001fe200078e0202 */
[----:B------:R-:W-:-:S02]  /*6df0*/  LOP3.LUT R19, R19, 0xf, RZ, 0xc0, !PT ;  /* 0x0000000f13137812 */ /* 0x000fc400078ec0ff */
[----:B------:R-:W-:Y:S01]  /*6e00*/  LOP3.LUT R23, R22, 0xf, RZ, 0xc0, !PT ;  /* 0x0000000f16177812 */ /* 0x000fe200078ec0ff */
[C---:B------:R-:W-:Y:S01]  /*6e10*/  IMAD.IADD R22, R17.reuse, 0x1, R20 ;  /* 0x0000000111167824 */ /* 0x040fe200078e0214 */
[----:B------:R0:W-:Y:S01]  /*6e20*/  STG.E desc[UR6][R10.64+0x8], R25 ;  /* 0x000008190a007986 */ /* 0x0001e2000c101906 */
[----:B-1----:R-:W-:Y:S01]  /*6e30*/  IMAD.IADD R21, R17, 0x1, R18 ;  /* 0x0000000111157824 */ /* 0x002fe200078e0212 */
[----:B------:R-:W-:Y:S01]  /*6e40*/  LEA R20, R7, R20, 0x5 ;  /* 0x0000001407147211 */ /* 0x000fe200078e28ff */
[----:B------:R-:W-:Y:S01]  /*6e50*/  IMAD.IADD R24, R9, 0x1, R24 ;  /* 0x0000000109187824 */ /* 0x000fe200078e0218 */
[----:B------:R1:W-:Y:S01]  /*6e60*/  STG.E desc[UR6][R10.64+0xc], R17 ;  /* 0x00000c110a007986 */ /* 0x0003e2000c101906 */
[----:B------:R-:W-:Y:S01]  /*6e70*/  LEA R18, R7, R18, 0x4 ;  /* 0x0000001207127211 */ /* 0x000fe200078e20ff */
[----:B------:R-:W-:Y:S01]  /*6e80*/  VIADD R29, R5, 0x1b8 ;  /* 0x000001b8051d7836 */ /* 0x000fe20000000000 */
        /* <DEDUP_REMOVED lines=673> */
[----:B0-----:R-:W-:Y:S02]  /*98a0*/  IMAD.WIDE R12, R29, 0x4, R2 ;  /* 0x000000041d0c7825 */ /* 0x001fe400078e0202 */
[----:B------:R0:W-:Y:S02]  /*98b0*/  STG.E desc[UR6][R10.64+0x8], R25 ;  /* 0x000008190a007986 */ /* 0x0001e4000c101906 */
[----:B------:R-:W-:Y:S02]  /*98c0*/  IMAD R20, R7, 0x20, R20 ;  /* 0x0000002007147824 */ /* 0x000fe400078e0214 */
[----:B------:R2:W-:Y:S01]  /*98d0*/  STG.E desc[UR6][R10.64+0xc], R17 ;  /* 0x00000c110a007986 */ /* 0x0005e2000c101906 */
[----:B------:R-:W-:Y:S01]  /*98e0*/  VIADD R29, R5, 0x278 ;  /* 0x00000278051d7836 */ /* 0x000fe20000000000 */
[----:B-1----:R-:W-:-:S02]  /*98f0*/  IADD3 R21, PT, PT, R17, R18, RZ ;  /* 0x0000001211157210 */ /* 0x002fc40007ffe0ff */
        /* <DEDUP_REMOVED lines=76> */
[----:B------:R-:W-:Y:S01]  /*9dc0*/  IMAD R26, R7, 0x28, R26 ;  /* 0x00000028071a7824 */ /* 0x000fe200078e021a */
[----:B------:R1:W-:Y:S01]  /*9dd0*/  STG.E desc[UR6][R12.64+-0x4], R21 ;  /* 0xfffffc150c007986 */ /* 0x0003e2000c101906 */
[----:B------:R-:W-:Y:S01]  /*9de0*/  IMAD.IADD R19, R6, 0x1, R19 ;  /* 0x0000000106137824 */ /* 0x000fe200078e0213 */
[----:B------:R-:W-:Y:S01]  /*9df0*/  LOP3.LUT R23, R11, 0xf, RZ, 0xc0, !PT ;  /* 0x0000000f0b177812 */ /* 0x000fe200078ec0ff */
[----:B------:R-:W-:Y:S01]  /*9e00*/  IMAD R20, R7, 0x20, R20 ;  /* 0x0000002007147824 */ /* 0x000fe200078e0214 */
        /* <DEDUP_REMOVED lines=20> */
[----:B------:R-:W-:Y:S01]  /*9f50*/  IMAD R18, R7, 0x10, R18 ;  /* 0x0000001007127824 */ /* 0x000fe200078e0212 */
[----:B------:R-:W-:Y:S01]  /*9f60*/  LOP3.LUT R27, R27, 0xf, RZ, 0xc0, !PT ;  /* 0x0000000f1b1b7812 */ /* 0x000fe200078ec0ff */
[----:B------:R2:W-:Y:S01]  /*9f70*/  STG.E desc[UR6][R10.64+-0xc], R17 ;  /* 0xfffff4110a007986 */ /* 0x0005e2000c101906 */
[--C-:B-1----:R-:W-:Y:S01]  /*9f80*/  IMAD.IADD R23, R15, 0x1, R16.reuse ;  /* 0x000000010f177824 */ /* 0x102fe200078e0210 */
[C---:B------:R-:W-:Y:S01]  /*9f90*/  LEA R20, R7.reuse, R20, 0x5 ;  /* 0x0000001407147211 */ /* 0x040fe200078e28ff */
[----:B------:R-:W-:Y:S01]  /*9fa0*/  IMAD R16, R7, 0x30, R16 ;  /* 0x0000003007107824 */ /* 0x000fe200078e0210 */
[----:B------:R1:W-:Y:S02]  /*9fb0*/  STG.E desc[UR6][R10.64+-0x8], R27 ;  /* 0xfffff81b0a007986 */ /* 0x0003e4000c101906 */
[----:B------:R-:W-:Y:S01]  /*9fc0*/  LOP3.LUT R23, R23, 0xf, RZ, 0xc0, !PT ;  /* 0x0000000f17177812 */ /* 0x000fe200078ec0ff */
[--C-:B0-----:R-:W-:Y:S01]  /*9fd0*/  IMAD.IADD R12, R15, 0x1, R26.reuse ;  /* 0x000000010f0c7824 */ /* 0x101fe200078e021a */
[----:B------:R-:W-:Y:S01]  /*9fe0*/  LOP3.LUT R13, R22, 0xf, RZ, 0xc0, !PT ;  /* 0x0000000f160d7812 */ /* 0x000fe200078ec0ff */
[----:B------:R0:W-:Y:S01]  /*9ff0*/  STG.E desc[UR6][R10.64+-0x10], R25 ;  /* 0xfffff0190a007986 */ /* 0x0001e2000c101906 */
[----:B------:R-:W-:-:S02]  /*a000*/  IMAD R26, R7, 0x28, R26 ;  /* 0x00000028071a7824 */ /* 0x000fc400078e021a */
[C---:B--2---:R-:W-:Y:S01]  /*a010*/  IMAD.IADD R17, R15.reuse, 0x1, R14 ;  /* 0x000000010f117824 */ /* 0x044fe200078e020e */
[----:B------:R-:W-:Y:S01]  /*a020*/  LOP3.LUT R21, R12, 0xf, RZ, 0xc0, !PT ;  /* 0x0000000f0c157812 */ /* 0x000fe200078ec0ff */
[--C-:B------:R-:W-:Y:S01]  /*a030*/  IMAD.IADD R12, R15, 0x1, R8.reuse ;  /* 0x000000010f0c7824 */ /* 0x100fe200078e0208 */
[----:B------:R-:W-:Y:S01]  /*a040*/  IADD3 R15, PT, PT, R6, R19, RZ ;  /* 0x00000013060f7210 */ /* 0x000fe20007ffe0ff */
[----:B------:R2:W-:Y:S01]  /*a050*/  STG.E desc[UR6][R10.64+-0x4], R13 ;  /* 0xfffffc0d0a007986 */ /* 0x0005e2000c101906 */
[----:B------:R-:W-:Y:S01]  /*a060*/  LOP3.LUT R17, R17, 0xf, RZ, 0xc0, !PT ;  /* 0x0000000f11117812 */ /* 0x000fe200078ec0ff */
[----:B------:R-:W-:Y:S01]  /*a070*/  IMAD R8, R7, 0x38, R8 ;  /* 0x0000003807087824 */ /* 0x000fe200078e0208 */
[----:B-1----:R-:W-:Y:S01]  /*a080*/  IADD3 R27, PT, PT, R5, 0x258, RZ ;  /* 0x00000258051b7810 */ /* 0x002fe20007ffe0ff */
[----:B------:R1:W-:Y:S01]  /*a090*/  STG.E desc[UR6][R10.64+0x4], R23 ;  /* 0x000004170a007986 */ /* 0x0003e2000c101906 */
[----:B------:R-:W-:Y:S01]  /*a0a0*/  IADD3 R19, PT, PT, R24, R0, R17 ;  /* 0x0000000018137210 */ /* 0x000fe20007ffe011 */
[----:B------:R-:W-:Y:S01]  /*a0b0*/  IMAD.IADD R22, R17, 0x1, R15 ;  /* 0x0000000111167824 */ /* 0x000fe200078e020f */
[----:B0-----:R-:W-:Y:S01]  /*a0c0*/  LOP3.LUT R25, R12, 0xf, RZ, 0xc0, !PT ;  /* 0x0000000f0c197812 */ /* 0x001fe200078ec0ff */
[----:B------:R0:W-:Y:S01]  /*a0d0*/  STG.E desc[UR6][R10.64], R21 ;  /* 0x000000150a007986 */ /* 0x0001e2000c101906 */
[----:B------:R-:W-:Y:S01]  /*a0e0*/  LOP3.LUT R19, R19, 0xf, RZ, 0xc0, !PT ;  /* 0x0000000f13137812 */ /* 0x000fe200078ec0ff */
[----:B------:R-:W-:-:S02]  /*a0f0*/  IMAD R14, R7, 0x40, R14 ;  /* 0x00000040070e7824 */ /* 0x000fc400078e020e */
[----:B--2---:R-:W-:Y:S01]  /*a100*/  IMAD.WIDE R12, R27, 0x4, R2 ;  /* 0x000000041b0c7825 */ /* 0x004fe200078e0202 */
[----:B------:R-:W-:Y:S01]  /*a110*/  STG.E desc[UR6][R10.64+0x8], R25 ;  /* 0x000008190a007986 */ /* 0x000fe2000c101906 */
[----:B-1----:R-:W-:Y:S02]  /*a120*/  LOP3.LUT R23, R22, 0xf, RZ, 0xc0, !PT ;  /* 0x0000000f16177812 */ /* 0x002fe400078ec0ff */
[----:B------:R-:W-:Y:S01]  /*a130*/  IMAD.IADD R22, R17, 0x1, R20 ;  /* 0x0000000111167824 */ /* 0x000fe200078e0214 */
[----:B------:R1:W-:Y:S01]  /*a140*/  STG.E desc[UR6][R10.64+0xc], R17 ;  /* 0x00000c110a007986 */ /* 0x0003e2000c101906 */
[----:B------:R-:W-:Y:S01]  /*a150*/  IMAD.IADD R24, R9, 0x1, R24 ;  /* 0x0000000109187824 */ /* 0x000fe200078e0218 */
[----:B------:R-:W-:Y:S01]  /*a160*/  LEA R20, R7, R20, 0x5 ;  /* 0x0000001407147211 */ /* 0x000fe200078e28ff */
[----:B0-----:R-:W-:Y:S01]  /*a170*/  IMAD.IADD R21, R17, 0x1, R18 ;  /* 0x0000000111157824 */ /* 0x001fe200078e0212 */
[----:B------:R0:W-:Y:S01]  /*a180*/  STG.E desc[UR6][R12.64+-0x10], R19 ;  /* 0xfffff0130c007986 */ /* 0x0001e2000c101906 */
[----:B------:R-:W-:-:S03]  /*a190*/  LEA R18, R7, R18, 0x4 ;  /* 0x0000001207127211 */ /* 0x000fc600078e20ff */
[----:B------:R-:W-:Y:S02]  /*a1a0*/  LOP3.LUT R21, R21, 0xf, RZ, 0xc0, !PT ;  /* 0x0000000f15157812 */ /* 0x000fe400078ec0ff */
[C---:B-1----:R-:W-:Y:S01]  /*a1b0*/  IADD3 R10, PT, PT, R17.reuse, R26, RZ ;  /* 0x0000001a110a7210 */ /* 0x042fe20007ffe0ff */
[----:B------:R-:W-:Y:S02]  /*a1c0*/  IMAD.IADD R11, R17, 0x1, R16 ;  /* 0x00000001110b7824 */ /* 0x000fe400078e0210 */
[----:B------:R1:W-:Y:S01]  /*a1d0*/  STG.E desc[UR6][R12.64+-0xc], R21 ;  /* 0xfffff4150c007986 */ /* 0x0003e2000c101906 */
[----:B------:R-:W-:Y:S01]  /*a1e0*/  IMAD R26, R7, 0x28, R26 ;  /* 0x00000028071a7824 */ /* 0x000fe200078e021a */
[----:B0-----:R-:W-:Y:S01]  /*a1f0*/  LOP3.LUT R19, R22, 0xf, RZ, 0xc0, !PT ;  /* 0x0000000f16137812 */ /* 0x001fe200078ec0ff */
[C-C-:B------:R-:W-:Y:S01]  /*a200*/  IMAD.IADD R22, R17.reuse, 0x1, R8.reuse ;  /* 0x0000000111167824 */ /* 0x140fe200078e0208 */
[-C--:B------:R-:W-:Y:S01]  /*a210*/  IADD3 R17, PT, PT, R17, R14.reuse, RZ ;  /* 0x0000000e11117210 */ /* 0x080fe20007ffe0ff */
[----:B------:R0:W-:Y:S01]  /*a220*/  STG.E desc[UR6][R12.64+-0x8], R23 ;  /* 0xfffff8170c007986 */ /* 0x0001e2000c101906 */
[C---:B------:R-:W-:Y:S01]  /*a230*/  IMAD R8, R7.reuse, 0x38, R8 ;  /* 0x0000003807087824 */ /* 0x040fe200078e0208 */
[C---:B------:R-:W-:Y:S01]  /*a240*/  LEA R14, R7.reuse, R14, 0x6 ;  /* 0x0000000e070e7211 */ /* 0x040fe200078e30ff */
[----:B------:R-:W-:Y:S01]  /*a250*/  IMAD R16, R7, 0x30, R16 ;  /* 0x0000003007107824 */ /* 0x000fe200078e0210 */
[----:B------:R-:W-:Y:S01]  /*a260*/  LOP3.LUT R17, R17, 0xf, RZ, 0xc0, !PT ;  /* 0x0000000f11117812 */ /* 0x000fe200078ec0ff */
[----:B------:R2:W-:Y:S01]  /*a270*/  STG.E desc[UR6][R12.64+-0x4], R19 ;  /* 0xfffffc130c007986 */ /* 0x0005e2000c101906 */
[----:B------:R-:W-:-:S02]  /*a280*/  LOP3.LUT R25, R22, 0xf, RZ, 0xc0, !PT ;  /* 0x0000000f16197812 */ /* 0x000fc400078ec0ff */
[----:B-1----:R-:W-:Y:S01]  /*a290*/  LOP3.LUT R21, R10, 0xf, RZ, 0xc0, !PT ;  /* 0x0000000f0a157812 */ /* 0x002fe200078ec0ff */
[----:B------:R-:W-:Y:S01]  /*a2a0*/  STG.E desc[UR6][R12.64+0xc], R17 ;  /* 0x00000c110c007986 */ /* 0x000fe2000c101906 */
[--C-:B------:R-:W-:Y:S01]  /*a2b0*/  IMAD.IADD R22, R17, 0x1, R18.reuse ;  /* 0x0000000111167824 */ /* 0x100fe200078e0212 */
[----:B0-----:R-:W-:Y:S01]  /*a2c0*/  LOP3.LUT R23, R11, 0xf, RZ, 0xc0, !PT ;  /* 0x0000000f0b177812 */ /* 0x001fe200078ec0ff */
[----:B------:R-:W-:Y:S01]  /*a2d0*/  VIADD R11, R5, 0x260 ;  /* 0x00000260050b7836 */ /* 0x000fe20000000000 */
[----:B------:R0:W-:Y:S01]  /*a2e0*/  STG.E desc[UR6][R12.64], R21 ;  /* 0x000000150c007986 */ /* 0x0001e2000c101906 */
[----:B------:R-:W-:Y:S02]  /*a2f0*/  IMAD R18, R7, 0x10, R18 ;  /* 0x0000001007127824 */ /* 0x000fe400078e0212 */
[----:B--2---:R-:W-:Y:S01]  /*a300*/  IMAD.IADD R19, R6, 0x1, R15 ;  /* 0x0000000106137824 */ /* 0x004fe200078e020f */
[----:B------:R-:W-:Y:S01]  /*a310*/  IADD3 R15, PT, PT, R24, R0, R17 ;  /* 0x00000000180f7210 */ /* 0x000fe20007ffe011 */
[----:B------:R1:W-:Y:S01]  /*a320*/  STG.E desc[UR6][R12.64+0x4], R23 ;  /* 0x000004170c007986 */ /* 0x0003e2000c101906 */
[----:B------:R-:W-:Y:S01]  /*a330*/  IMAD.WIDE R10, R11, 0x4, R2 ;  /* 0x000000040b0a7825 */ /* 0x000fe200078e0202 */
[----:B------:R-:W-:-:S02]  /*a340*/  IADD3 R24, PT, PT, R9, R24, RZ ;  /* 0x0000001809187210 */ /* 0x000fc40007ffe0ff */
[----:B------:R-:W-:Y:S01]  /*a350*/  LOP3.LUT R15, R15, 0xf, RZ, 0xc0, !PT ;  /* 0x0000000f0f0f7812 */ /* 0x000fe200078ec0ff */
[----:B------:R2:W-:Y:S01]  /*a360*/  STG.E desc[UR6][R12.64+0x8], R25 ;  /* 0x000008190c007986 */ /* 0x0005e2000c101906 */
[----:B0-----:R-:W-:Y:S01]  /*a370*/  LOP3.LUT R21, R22, 0xf, RZ, 0xc0, !PT ;  /* 0x0000000f16157812 */ /* 0x001fe200078ec0ff */
[--C-:B------:R-:W-:Y:S02]  /*a380*/  IMAD.IADD R22, R17, 0x1, R16.reuse ;  /* 0x0000000111167824 */ /* 0x100fe400078e0210 */
[----:B------:R0:W-:Y:S01]  /*a390*/  STG.E desc[UR6][R10.64+-0x10], R15 ;  /* 0xfffff00f0a007986 */ /* 0x0001e2000c101906 */
[----:B------:R-:W-:Y:S02]  /*a3a0*/  IMAD R16, R7, 0x30, R16 ;  /* 0x0000003007107824 */ /* 0x000fe400078e0210 */
[--C-:B-1----:R-:W-:Y:S01]  /*a3b0*/  IMAD.IADD R23, R17, 0x1, R19.reuse ;  /* 0x0000000111177824 */ /* 0x102fe200078e0213 */
[----:B------:R1:W-:Y:S01]  /*a3c0*/  STG.E desc[UR6][R10.64+-0xc], R21 ;  /* 0xfffff4150a007986 */ /* 0x0003e2000c101906 */
[----:B------:R-:W-:-:S02]  /*a3d0*/  IMAD.IADD R19, R6, 0x1, R19 ;  /* 0x0000000106137824 */ /* 0x000fc400078e0213 */
[----:B--2---:R-:W-:Y:S01]  /*a3e0*/  IMAD.IADD R12, R17, 0x1, R20 ;  /* 0x00000001110c7824 */ /* 0x004fe200078e0214 */
[----:B------:R-:W-:Y:S01]  /*a3f0*/  LOP3.LUT R23, R23, 0xf, RZ, 0xc0, !PT ;  /* 0x0000000f17177812 */ /* 0x000fe200078ec0ff */
[--C-:B------:R-:W-:Y:S01]  /*a400*/  IMAD.IADD R25, R17, 0x1, R14.reuse ;  /* 0x0000000111197824 */ /* 0x100fe200078e020e */
[C---:B------:R-:W-:Y:S01]  /*a410*/  LEA R20, R7.reuse, R20, 0x5 ;  /* 0x0000001407147211 */ /* 0x040fe200078e28ff */
[----:B------:R-:W-:Y:S01]  /*a420*/  IMAD R14, R7, 0x40, R14 ;  /* 0x00000040070e7824 */ /* 0x000fe200078e020e */
[C---:B0-----:R-:W-:Y:S01]  /*a430*/  IADD3 R15, PT, PT, R17.reuse, R8, RZ ;  /* 0x00000008110f7210 */ /* 0x041fe20007ffe0ff */
[----:B------:R0:W-:Y:S01]  /*a440*/  STG.E desc[UR6][R10.64+-0x8], R23 ;  /* 0xfffff8170a007986 */ /* 0x0001e2000c101906 */
[----:B------:R-:W-:Y:S01]  /*a450*/  LOP3.LUT R13, R12, 0xf, RZ, 0xc0, !PT ;  /* 0x0000000f0c0d7812 */ /* 0x000fe200078ec0ff */
[--C-:B------:R-:W-:Y:S01]  /*a460*/  IMAD.IADD R12, R17, 0x1, R26.reuse ;  /* 0x00000001110c7824 */ /* 0x100fe200078e021a */
[----:B-1----:R-:W-:Y:S01]  /*a470*/  LOP3.LUT R21, R22, 0xf, RZ, 0xc0, !PT ;  /* 0x0000000f16157812 */ /* 0x002fe200078ec0ff */
[----:B------:R-:W-:-:S02]  /*a480*/  IMAD R26, R7, 0x28, R26 ;  /* 0x00000028071a7824 */ /* 0x000fc400078e021a */
[----:B------:R1:W-:Y:S01]  /*a490*/  STG.E desc[UR6][R10.64+-0x4], R13 ;  /* 0xfffffc0d0a007986 */ /* 0x0003e2000c101906 */
[----:B------:R-:W-:Y:S01]  /*a4a0*/  LOP3.LUT R17, R12, 0xf, RZ, 0xc0, !PT ;  /* 0x0000000f0c117812 */ /* 0x000fe200078ec0ff */
[----:B------:R-:W-:Y:S02]  /*a4b0*/  IMAD R8, R7, 0x38, R8 ;  /* 0x0000003807087824 */ /* 0x000fe400078e0208 */
[----:B------:R2:W-:Y:S01]  /*a4c0*/  STG.E desc[UR6][R10.64+0x4], R21 ;  /* 0x000004150a007986 */ /* 0x0005e2000c101906 */
[----:B0-----:R-:W-:Y:S02]  /*a4d0*/  LOP3.LUT R23, R15, 0xf, RZ, 0xc0, !PT ;  /* 0x0000000f0f177812 */ /* 0x001fe400078ec0ff */
[----:B------:R-:W-:Y:S01]  /*a4e0*/  LOP3.LUT R15, R25, 0xf, RZ, 0xc0, !PT ;  /* 0x0000000f190f7812 */ /* 0x000fe200078ec0ff */
[----:B------:R-:W-:Y:S01]  /*a4f0*/  VIADD R25, R5, 0x268 ;  /* 0x0000026805197836 */ /* 0x000fe20000000000 */
[----:B------:R0:W-:Y:S02]  /*a500*/  STG.E desc[UR6][R10.64], R17 ;  /* 0x000000110a007986 */ /* 0x0001e4000c101906 */
[----:B------:R-:W-:Y:S01]  /*a510*/  IADD3 R22, PT, PT, R24, R0, R15 ;  /* 0x0000000018167210 */ /* 0x000fe20007ffe00f */
[----:B-1----:R-:W-:Y:S01]  /*a520*/  IMAD.WIDE R12, R25, 0x4, R2 ;  /* 0x00000004190c7825 */ /* 0x002fe200078e0202 */
[----:B------:R-:W-:Y:S01]  /*a530*/  STG.E desc[UR6][R10.64+0x8], R23 ;  /* 0x000008170a007986 */ /* 0x000fe2000c101906 */
[----:B------:R-:W-:-:S02]  /*a540*/  IADD3 R24, PT, PT, R9, R24, RZ ;  /* 0x0000001809187210 */ /* 0x000fc40007ffe0ff */
[C-C-:B------:R-:W-:Y:S01]  /*a550*/  IMAD.IADD R25, R15.reuse, 0x1, R18.reuse ;  /* 0x000000010f197824 */ /* 0x140fe200078e0212 */
[----:B------:R1:W-:Y:S01]  /*a560*/  STG.E desc[UR6][R10.64+0xc], R15 ;  /* 0x00000c0f0a007986 */ /* 0x0003e2000c101906 */
[C---:B------:R-:W-:Y:S01]  /*a570*/  IMAD.IADD R27, R15.reuse, 0x1, R19 ;  /* 0x000000010f1b7824 */ /* 0x040fe200078e0213 */
[----:B--2---:R-:W-:Y:S01]  /*a580*/  IADD3 R21, PT, PT, R15, R20, RZ ;  /* 0x000000140f157210 */ /* 0x004fe20007ffe0ff */
[----:B------:R-:W-:Y:S01]  /*a590*/  IMAD R18, R7, 0x10, R18 ;  /* 0x0000001007127824 */ /* 0x000fe200078e0212 */
[----:B0-----:R-:W-:Y:S01]  /*a5a0*/  LOP3.LUT R17, R22, 0xf, RZ, 0xc0, !PT ;  /* 0x0000000f16117812 */ /* 0x001fe200078ec0ff */
[--C-:B------:R-:W-:Y:S01]  /*a5b0*/  IMAD.IADD R22, R15, 0x1, R14.reuse ;  /* 0x000000010f167824 */ /* 0x100fe200078e020e */
[----:B------:R-:W-:Y:S01]  /*a5c0*/  LOP3.LUT R25, R25, 0xf, RZ, 0xc0, !PT ;  /* 0x0000000f19197812 */ /* 0x000fe200078ec0ff */
[----:B------:R-:W-:Y:S01]  /*a5d0*/  IMAD R14, R7, 0x40, R14 ;  /* 0x00000040070e7824 */ /* 0x000fe200078e020e */
[----:B------:R-:W-:Y:S01]  /*a5e0*/  LOP3.LUT R21, R21, 0xf, RZ, 0xc0, !PT ;  /* 0x0000000f15157812 */ /* 0x000fe200078ec0ff */
[----:B------:R0:W-:Y:S01]  /*a5f0*/  STG.E desc[UR6][R12.64+-0x10], R17 ;  /* 0xfffff0110c007986 */ /* 0x0001e2000c101906 */
[----:B------:R-:W-:Y:S01]  /*a600*/  LOP3.LUT R27, R27, 0xf, RZ, 0xc0, !PT ;  /* 0x0000000f1b1b7812 */ /* 0x000fe200078ec0ff */
[----:B------:R-:W-:Y:S01]  /*a610*/  IMAD R20, R7, 0x20, R20 ;  /* 0x0000002007147824 */ /* 0x000fe200078e0214 */
[----:B------:R-:W-:Y:S01]  /*a620*/  IADD3 R19, PT, PT, R6, R19, RZ ;  /* 0x0000001306137210 */ /* 0x000fe20007ffe0ff */
[C---:B-1----:R-:W-:Y:S01]  /*a630*/  IMAD.IADD R10, R15.reuse, 0x1, R26 ;  /* 0x000000010f0a7824 */ /* 0x042fe200078e021a */
[----:B------:R-:W-:Y:S01]  /*a640*/  STG.E desc[UR6][R12.64+-0xc], R25 ;  /* 0xfffff4190c007986 */ /* 0x000fe2000c101906 */
[----:B------:R-:W-:-:S02]  /*a650*/  IMAD.IADD R11, R15, 0x1, R16 ;  /* 0x000000010f0b7824 */ /* 0x000fc400078e0210 */
[C---:B------:R-:W-:Y:S01]  /*a660*/  IMAD R26, R7.reuse, 0x28, R26 ;  /* 0x00000028071a7824 */ /* 0x040fe200078e021a */
[----:B------:R1:W-:Y:S01]  /*a670*/  STG.E desc[UR6][R12.64+-0x4], R21 ;  /* 0xfffffc150c007986 */ /* 0x0003e2000c101906 */
[----:B------:R-:W-:Y:S01]  /*a680*/  IMAD R16, R7, 0x30, R16 ;  /* 0x0000003007107824 */ /* 0x000fe200078e0210 */
[----:B------:R-:W-:Y:S01]  /*a690*/  LOP3.LUT R23, R11, 0xf, RZ, 0xc0, !PT ;  /* 0x0000000f0b177812 */ /* 0x000fe200078ec0ff */
[----:B------:R-:W-:Y:S01]  /*a6a0*/  VIADD R11, R5, 0x270 ;  /* 0x00000270050b7836 */ /* 0x000fe20000000000 */
[----:B0-----:R-:W-:Y:S01]  /*a6b0*/  LOP3.LUT R17, R10, 0xf, RZ, 0xc0, !PT ;  /* 0x0000000f0a117812 */ /* 0x001fe200078ec0ff */
[----:B------:R0:W-:Y:S01]  /*a6c0*/  STG.E desc[UR6][R12.64+-0x8], R27 ;  /* 0xfffff81b0c007986 */ /* 0x0001e2000c101906 */
[----:B------:R-:W-:Y:S01]  /*a6d0*/  IADD3 R10, PT, PT, R15, R8, RZ ;  /* 0x000000080f0a7210 */ /* 0x000fe20007ffe0ff */
[----:B------:R-:W-:Y:S01]  /*a6e0*/  IMAD R8, R7, 0x38, R8 ;  /* 0x0000003807087824 */ /* 0x000fe200078e0208 */
[----:B------:R-:W-:Y:S01]  /*a6f0*/  LOP3.LUT R15, R22, 0xf, RZ, 0xc0, !PT ;  /* 0x0000000f160f7812 */ /* 0x000fe200078ec0ff */
[----:B------:R2:W-:Y:S03]  /*a700*/  STG.E desc[UR6][R12.64], R17 ;  /* 0x000000110c007986 */ /* 0x0005e6000c101906 */
[----:B------:R-:W-:Y:S01]  /*a710*/  IADD3 R22, PT, PT, R24, R0, R15 ;  /* 0x0000000018167210 */ /* 0x000fe20007ffe00f */
[----:B------:R3:W-:Y:S01]  /*a720*/  STG.E desc[UR6][R12.64+0x4], R23 ;  /* 0x000004170c007986 */ /* 0x0007e2000c101906 */
[----:B-1----:R-:W-:Y:S01]  /*a730*/  LOP3.LUT R21, R10, 0xf, RZ, 0xc0, !PT ;  /* 0x0000000f0a157812 */ /* 0x002fe200078ec0ff */
[----:B------:R-:W-:Y:S01]  /*a740*/  IMAD.WIDE R10, R11, 0x4, R2 ;  /* 0x000000040b0a7825 */ /* 0x000fe200078e0202 */
[----:B------:R-:W-:Y:S01]  /*a750*/  LOP3.LUT R25, R22, 0xf, RZ, 0xc0, !PT ;  /* 0x0000000f16197812 */ /* 0x000fe200078ec0ff */
[----:B------:R-:W-:Y:S01]  /*a760*/  STG.E desc[UR6][R12.64+0xc], R15 ;  /* 0x00000c0f0c007986 */ /* 0x000fe2000c101906 */
[C---:B0-----:R-:W-:Y:S01]  /*a770*/  IADD3 R27, PT, PT, R15.reuse, R19, RZ ;  /* 0x000000130f1b7210 */ /* 0x041fe20007ffe0ff */
[----:B------:R-:W-:Y:S01]  /*a780*/  IMAD.IADD R22, R15, 0x1, R18 ;  /* 0x000000010f167824 */ /* 0x000fe200078e0212 */
[----:B------:R-:W-:Y:S01]  /*a790*/  LEA R18, R7, R18, 0x4 ;  /* 0x0000001207127211 */ /* 0x000fe200078e20ff */
[----:B------:R0:W-:Y:S01]  /*a7a0*/  STG.E desc[UR6][R12.64+0x8], R21 ;  /* 0x000008150c007986 */ /* 0x0001e2000c101906 */
[----:B------:R-:W-:Y:S01]  /*a7b0*/  IMAD.IADD R24, R9, 0x1, R24 ;  /* 0x0000000109187824 */ /* 0x000fe200078e0218 */
[----:B------:R-:W-:-:S02]  /*a7c0*/  LOP3.LUT R27, R27, 0xf, RZ, 0xc0, !PT ;  /* 0x0000000f1b1b7812 */ /* 0x000fc400078ec0ff */
[----:B--2---:R-:W-:Y:S01]  /*a7d0*/  LOP3.LUT R17, R22, 0xf, RZ, 0xc0, !PT ;  /* 0x0000000f16117812 */ /* 0x004fe200078ec0ff */
[C-C-:B------:R-:W-:Y:S01]  /*a7e0*/  IMAD.IADD R22, R15.reuse, 0x1, R20.reuse ;  /* 0x000000010f167824 */ /* 0x140fe200078e0214 */
[----:B---3--:R-:W-:Y:S01]  /*a7f0*/  IADD3 R23, PT, PT, R15, R16, RZ ;  /* 0x000000100f177210 */ /* 0x008fe20007ffe0ff */
[----:B------:R-:W-:Y:S01]  /*a800*/  STG.E desc[UR6][R10.64+-0x10], R25 ;  /* 0xfffff0190a007986 */ /* 0x000fe2000c101906 */
[----:B------:R-:W-:Y:S02]  /*a810*/  IMAD R20, R7, 0x20, R20 ;  /* 0x0000002007147824 */ /* 0x000fe400078e0214 */
[----:B------:R-:W-:Y:S01]  /*a820*/  LOP3.LUT R23, R23, 0xf, RZ, 0xc0, !PT ;  /* 0x0000000f17177812 */ /* 0x000fe200078ec0ff */
[----:B------:R1:W-:Y:S01]  /*a830*/  STG.E desc[UR6][R10.64+-0xc], R17 ;  /* 0xfffff4110a007986 */ /* 0x0003e2000c101906 */
[--C-:B0-----:R-:W-:Y:S01]  /*a840*/  IMAD.IADD R12, R15, 0x1, R26.reuse ;  /* 0x000000010f0c7824 */ /* 0x101fe200078e021a */
[----:B------:R-:W-:Y:S01]  /*a850*/  LOP3.LUT R13, R22, 0xf, RZ, 0xc0, !PT ;  /* 0x0000000f160d7812 */ /* 0x000fe200078ec0ff */
[C---:B------:R-:W-:Y:S01]  /*a860*/  IMAD R26, R7.reuse, 0x28, R26 ;  /* 0x00000028071a7824 */ /* 0x040fe200078e021a */
[----:B------:R-:W-:Y:S01]  /*a870*/  STG.E desc[UR6][R10.64+0x4], R23 ;  /* 0x000004170a007986 */ /* 0x000fe2000c101906 */
[----:B------:R-:W-:Y:S01]  /*a880*/  IMAD R16, R7, 0x30, R16 ;  /* 0x0000003007107824 */ /* 0x000fe200078e0210 */
[----:B------:R-:W-:Y:S01]  /*a890*/  LOP3.LUT R21, R12, 0xf, RZ, 0xc0, !PT ;  /* 0x0000000f0c157812 */ /* 0x000fe200078ec0ff */
[--C-:B------:R-:W-:Y:S01]  /*a8a0*/  IMAD.IADD R12, R15, 0x1, R8.reuse ;  /* 0x000000010f0c7824 */ /* 0x100fe200078e0208 */
[----:B------:R0:W-:Y:S01]  /*a8b0*/  STG.E desc[UR6][R10.64+-0x4], R13 ;  /* 0xfffffc0d0a007986 */ /* 0x0001e2000c101906 */
[----:B------:R-:W-:Y:S01]  /*a8c0*/  IMAD R8, R7, 0x38, R8 ;  /* 0x0000003807087824 */ /* 0x000fe200078e0208 */
[----:B-1----:R-:W-:Y:S01]  /*a8d0*/  IADD3 R17, PT, PT, R15, R14, RZ ;  /* 0x0000000e0f117210 */ /* 0x002fe20007ffe0ff */
[----:B------:R-:W-:Y:S01]  /*a8e0*/  IMAD.IADD R15, R6, 0x1, R19 ;  /* 0x00000001060f7824 */ /* 0x000fe200078e0213 */
[----:B------:R-:W-:Y:S01]  /*a8f0*/  LOP3.LUT R25, R12, 0xf, RZ, 0xc0, !PT ;  /* 0x0000000f0c197812 */ /* 0x000fe200078ec0ff */
[----:B------:R-:W-:Y:S01]  /*a900*/  STG.E desc[UR6][R10.64+-0x8], R27 ;  /* 0xfffff81b0a007986 */ /* 0x000fe2000c101906 */
[----:B------:R-:W-:-:S02]  /*a910*/  LOP3.LUT R17, R17, 0xf, RZ, 0xc0, !PT ;  /* 0x0000000f11117812 */ /* 0x000fc400078ec0ff */
[----:B------:R-:W-:Y:S01]  /*a920*/  LEA R14, R7, R14, 0x6 ;  /* 0x0000000e070e7211 */ /* 0x000fe200078e30ff */
[----:B------:R1:W-:Y:S01]  /*a930*/  STG.E desc[UR6][R10.64], R21 ;  /* 0x000000150a007986 */ /* 0x0003e2000c101906 */
[----:B------:R-:W-:Y:S01]  /*a940*/  IADD3 R19, PT, PT, R24, R0, R17 ;  /* 0x0000000018137210 */ /* 0x000fe20007ffe011 */
[----:B0-----:R-:W-:Y:S01]  /*a950*/  IMAD.WIDE R12, R29, 0x4, R2 ;  /* 0x000000041d0c7825 */ /* 0x001fe200078e0202 */
[----:B------:R-:W-:Y:S01]  /*a960*/  IADD3 R22, PT, PT, R17, R15, RZ ;  /* 0x0000000f11167210 */ /* 0x000fe20007ffe0ff */
[----:B------:R0:W-:Y:S01]  /*a970*/  STG.E desc[UR6][R10.64+0x8], R25 ;  /* 0x000008190a007986 */ /* 0x0001e2000c101906 */
[----:B------:R-:W-:Y:S01]  /*a980*/  LOP3.LUT R19, R19, 0xf, RZ, 0xc0, !PT ;  /* 0x0000000f13137812 */ /* 0x000fe200078ec0ff */
[----:B------:R-:W-:Y:S01]  /*a990*/  VIADD R29, R5, 0x298 ;  /* 0x00000298051d7836 */ /* 0x000fe20000000000 */
[----:B------:R-:W-:Y:S01]  /*a9a0*/  LOP3.LUT R23, R22, 0xf, RZ, 0xc0, !PT ;  /* 0x0000000f16177812 */ /* 0x000fe200078ec0ff */
[--C-:B------:R-:W-:Y:S01]  /*a9b0*/  IMAD.IADD R22, R17, 0x1, R20.reuse ;  /* 0x0000000111167824 */ /* 0x100fe200078e0214 */
[----:B------:R2:W-:Y:S01]  /*a9c0*/  STG.E desc[UR6][R10.64+0xc], R17 ;  /* 0x00000c110a007986 */ /* 0x0005e2000c101906 */
[----:B------:R-:W-:Y:S01]  /*a9d0*/  IADD3 R24, PT, PT, R9, R24, RZ ;  /* 0x0000001809187210 */ /* 0x000fe20007ffe0ff */
[----:B------:R-:W-:-:S02]  /*a9e0*/  IMAD R20, R7, 0x20, R20 ;  /* 0x0000002007147824 */ /* 0x000fc400078e0214 */
[--C-:B-1----:R-:W-:Y:S01]  /*a9f0*/  IMAD.IADD R21, R17, 0x1, R18.reuse ;  /* 0x0000000111157824 */ /* 0x102fe200078e0212 */
        /* <DEDUP_REMOVED lines=17> */
[----:B------:R-:W-:Y:S01]  /*ab10*/  VIADD R11, R5, 0x280 ;  /* 0x00000280050b7836 */ /* 0x000fe20000000000 */
[----:B------:R-:W-:Y:S01]  /*ab20*/  IADD3 R22, PT, PT, R17, R18, RZ ;  /* 0x0000001211167210 */ /* 0x000fe20007ffe0ff */
[----:B------:R0:W-:Y:S01]  /*ab30*/  STG.E desc[UR6][R12.64+-0x4], R19 ;  /* 0xfffffc130c007986 */ /* 0x0001e2000c101906 */
[----:B--2---:R-:W-:Y:S01]  /*ab40*/  LOP3.LUT R21, R10, 0xf, RZ, 0xc0, !PT ;  /* 0x0000000f0a157812 */ /* 0x004fe200078ec0ff */
[----:B------:R-:W-:-:S02]  /*ab50*/  IMAD.WIDE R10, R11, 0x4, R2 ;  /* 0x000000040b0a7825 */ /* 0x000fc400078e0202 */
[----:B------:R-:W-:Y:S02]  /*ab60*/  STG.E desc[UR6][R12.64+0x8], R23 ;  /* 0x000008170c007986 */ /* 0x000fe4000c101906 */
[----:B------:R-:W-:Y:S02]  /*ab70*/  IMAD R16, R7, 0x30, R16 ;  /* 0x0000003007107824 */ /* 0x000fe400078e0210 */
[----:B------:R1:W-:Y:S01]  /*ab80*/  STG.E desc[UR6][R12.64+0x4], R21 ;  /* 0x000004150c007986 */ /* 0x0003e2000c101906 */
[--C-:B------:R-:W-:Y:S02]  /*ab90*/  IMAD.IADD R27, R17, 0x1, R14.reuse ;  /* 0x00000001111b7824 */ /* 0x100fe400078e020e */
[----:B------:R-:W-:Y:S01]  /*aba0*/  IMAD R14, R7, 0x40, R14 ;  /* 0x00000040070e7824 */ /* 0x000fe200078e020e */
[----:B------:R2:W-:Y:S01]  /*abb0*/  STG.E desc[UR6][R12.64+0xc], R17 ;  /* 0x00000c110c007986 */ /* 0x0005e2000c101906 */
[----:B0-----:R-:W-:Y:S01]  /*abc0*/  IMAD.IADD R19, R6, 0x1, R15 ;  /* 0x0000000106137824 */ /* 0x001fe200078e020f */
[----:B------:R-:W-:Y:S01]  /*abd0*/  IADD3 R15, PT, PT, R24, R0, R17 ;  /* 0x00000000180f7210 */ /* 0x000fe20007ffe011 */
[----:B------:R-:W-:-:S02]  /*abe0*/  IMAD.IADD R24, R9, 0x1, R24 ;  /* 0x0000000109187824 */ /* 0x000fc400078e0218 */
[----:B------:R-:W-:Y:S01]  /*abf0*/  IMAD.IADD R25, R17, 0x1, R19 ;  /* 0x0000000111197824 */ /* 0x000fe200078e0213 */
[----:B------:R-:W-:Y:S01]  /*ac00*/  LOP3.LUT R15, R15, 0xf, RZ, 0xc0, !PT ;  /* 0x0000000f0f0f7812 */ /* 0x000fe200078ec0ff */
[----:B------:R-:W-:Y:S01]  /*ac10*/  IMAD R18, R7, 0x10, R18 ;  /* 0x0000001007127824 */ /* 0x000fe200078e0212 */
[----:B-1----:R-:W-:Y:S02]  /*ac20*/  LOP3.LUT R21, R22, 0xf, RZ, 0xc0, !PT ;  /* 0x0000000f16157812 */ /* 0x002fe400078ec0ff */
[----:B------:R-:W-:Y:S01]  /*ac30*/  LOP3.LUT R25, R25, 0xf, RZ, 0xc0, !PT ;  /* 0x0000000f19197812 */ /* 0x000fe200078ec0ff */
[----:B------:R0:W-:Y:S01]  /*ac40*/  STG.E desc[UR6][R10.64+-0x10], R15 ;  /* 0xfffff00f0a007986 */ /* 0x0001e2000c101906 */
[----:B--2---:R-:W-:Y:S01]  /*ac50*/  IADD3 R12, PT, PT, R17, R20, RZ ;  /* 0x00000014110c7210 */ /* 0x004fe20007ffe0ff */
[----:B------:R-:W-:Y:S01]  /*ac60*/  IMAD R20, R7, 0x20, R20 ;  /* 0x0000002007147824 */ /* 0x000fe200078e0214 */
[C---:B------:R-:W-:Y:S01]  /*ac70*/  IADD3 R22, PT, PT, R17.reuse, R16, RZ ;  /* 0x0000001011167210 */ /* 0x040fe20007ffe0ff */
[----:B------:R1:W-:Y:S01]  /*ac80*/  STG.E desc[UR6][R10.64+-0xc], R21 ;  /* 0xfffff4150a007986 */ /* 0x0003e2000c101906 */
[----:B------:R-:W-:Y:S01]  /*ac90*/  LOP3.LUT R13, R12, 0xf, RZ, 0xc0, !PT ;  /* 0x0000000f0c0d7812 */ /* 0x000fe200078ec0ff */
[--C-:B------:R-:W-:Y:S01]  /*aca0*/  IMAD.IADD R12, R17, 0x1, R26.reuse ;  /* 0x00000001110c7824 */ /* 0x100fe200078e021a */
[----:B------:R-:W-:Y:S01]  /*acb0*/  IADD3 R19, PT, PT, R6, R19, RZ ;  /* 0x0000001306137210 */ /* 0x000fe20007ffe0ff */
[----:B------:R2:W-:Y:S01]  /*acc0*/  STG.E desc[UR6][R10.64+-0x8], R25 ;  /* 0xfffff8190a007986 */ /* 0x0005e2000c101906 */
[----:B------:R-:W-:-:S02]  /*acd0*/  IMAD R26, R7, 0x28, R26 ;  /* 0x00000028071a7824 */ /* 0x000fc400078e021a */
[----:B------:R-:W-:Y:S01]  /*ace0*/  IMAD R16, R7, 0x30, R16 ;  /* 0x0000003007107824 */ /* 0x000fe200078e0210 */
[----:B------:R3:W-:Y:S01]  /*acf0*/  STG.E desc[UR6][R10.64+-0x4], R13 ;  /* 0xfffffc0d0a007986 */ /* 0x0007e2000c101906 */
[--C-:B0-----:R-:W-:Y:S01]  /*ad00*/  IMAD.IADD R15, R17, 0x1, R8.reuse ;  /* 0x00000001110f7824 */ /* 0x101fe200078e0208 */
[----:B------:R-:W-:Y:S01]  /*ad10*/  LOP3.LUT R17, R12, 0xf, RZ, 0xc0, !PT ;  /* 0x0000000f0c117812 */ /* 0x000fe200078ec0ff */
[----:B------:R-:W-:Y:S01]  /*ad20*/  IMAD R8, R7, 0x38, R8 ;  /* 0x0000003807087824 */ /* 0x000fe200078e0208 */
[----:B-1----:R-:W-:Y:S02]  /*ad30*/  LOP3.LUT R21, R22, 0xf, RZ, 0xc0, !PT ;  /* 0x0000000f16157812 */ /* 0x002fe400078ec0ff */
[----:B------:R-:W-:Y:S01]  /*ad40*/  LOP3.LUT R23, R15, 0xf, RZ, 0xc0, !PT ;  /* 0x0000000f0f177812 */ /* 0x000fe200078ec0ff */
[----:B------:R0:W-:Y:S01]  /*ad50*/  STG.E desc[UR6][R10.64], R17 ;  /* 0x000000110a007986 */ /* 0x0001e2000c101906 */
[----:B------:R-:W-:Y:S02]  /*ad60*/  LOP3.LUT R15, R27, 0xf, RZ, 0xc0, !PT ;  /* 0x0000000f1b0f7812 */ /* 0x000fe400078ec0ff */
[----:B--2---:R-:W-:Y:S01]  /*ad70*/  IADD3 R25, PT, PT, R5, 0x288, RZ ;  /* 0x0000028805197810 */ /* 0x004fe20007ffe0ff */
[----:B------:R1:W-:Y:S01]  /*ad80*/  STG.E desc[UR6][R10.64+0x4], R21 ;  /* 0x000004150a007986 */ /* 0x0003e2000c101906 */
[----:B------:R-:W-:Y:S01]  /*ad90*/  IADD3 R22, PT, PT, R24, R0, R15 ;  /* 0x0000000018167210 */ /* 0x000fe20007ffe00f */
[----:B------:R-:W-:Y:S01]  /*ada0*/  IMAD.IADD R24, R9, 0x1, R24 ;  /* 0x0000000109187824 */ /* 0x000fe200078e0218 */
[----:B------:R-:W-:Y:S01]  /*adb0*/  IADD3 R27, PT, PT, R15, R19, RZ ;  /* 0x000000130f1b7210 */ /* 0x000fe20007ffe0ff */
[----:B---3--:R-:W-:Y:S01]  /*adc0*/  IMAD.WIDE R12, R25, 0x4, R2 ;  /* 0x00000004190c7825 */ /* 0x008fe200078e0202 */
[----:B------:R-:W-:Y:S02]  /*add0*/  STG.E desc[UR6][R10.64+0x8], R23 ;  /* 0x000008170a007986 */ /* 0x000fe4000c101906 */
[----:B------:R-:W-:Y:S01]  /*ade0*/  LOP3.LUT R27, R27, 0xf, RZ, 0xc0, !PT ;  /* 0x0000000f1b1b7812 */ /* 0x000fe200078ec0ff */
[C---:B------:R-:W-:Y:S01]  /*adf0*/  IMAD.IADD R25, R15.reuse, 0x1, R18 ;  /* 0x000000010f197824 */ /* 0x040fe200078e0212 */
[----:B0-----:R-:W-:Y:S01]  /*ae00*/  LOP3.LUT R17, R22, 0xf, RZ, 0xc0, !PT ;  /* 0x0000000f16117812 */ /* 0x001fe200078ec0ff */
[----:B------:R0:W-:Y:S01]  /*ae10*/  STG.E desc[UR6][R10.64+0xc], R15 ;  /* 0x00000c0f0a007986 */ /* 0x0001e2000c101906 */
[C---:B------:R-:W-:Y:S01]  /*ae20*/  IADD3 R22, PT, PT, R15.reuse, R14, RZ ;  /* 0x0000000e0f167210 */ /* 0x040fe20007ffe0ff */
[----:B-1----:R-:W-:Y:S01]  /*ae30*/  IMAD.IADD R21, R15, 0x1, R20 ;  /* 0x000000010f157824 */ /* 0x002fe200078e0214 */
[----:B------:R-:W-:Y:S01]  /*ae40*/  LOP3.LUT R25, R25, 0xf, RZ, 0xc0, !PT ;  /* 0x0000000f19197812 */ /* 0x000fe200078ec0ff */
[----:B------:R1:W-:Y:S01]  /*ae50*/  STG.E desc[UR6][R12.64+-0x10], R17 ;  /* 0xfffff0110c007986 */ /* 0x0003e2000c101906 */
[C---:B------:R-:W-:Y:S01]  /*ae60*/  LEA R18, R7.reuse, R18, 0x4 ;  /* 0x0000001207127211 */ /* 0x040fe200078e20ff */
[----:B------:R-:W-:Y:S01]  /*ae70*/  IMAD R14, R7, 0x40, R14 ;  /* 0x00000040070e7824 */ /* 0x000fe200078e020e */
[----:B------:R-:W-:Y:S01]  /*ae80*/  LOP3.LUT R21, R21, 0xf, RZ, 0xc0, !PT ;  /* 0x0000000f15157812 */ /* 0x000fe200078ec0ff */
[----:B------:R2:W-:Y:S01]  /*ae90*/  STG.E desc[UR6][R12.64+-0xc], R25 ;  /* 0xfffff4190c007986 */ /* 0x0005e2000c101906 */
[----:B------:R-:W-:Y:S01]  /*aea0*/  LEA R20, R7, R20, 0x5 ;  /* 0x0000001407147211 */ /* 0x000fe200078e28ff */
[----:B------:R-:W-:Y:S01]  /*aeb0*/  IMAD.IADD R19, R6, 0x1, R19 ;  /* 0x0000000106137824 */ /* 0x000fe200078e0213 */
[C---:B0-----:R-:W-:Y:S01]  /*aec0*/  IADD3 R10, PT, PT, R15.reuse, R26, RZ ;  /* 0x0000001a0f0a7210 */ /* 0x041fe20007ffe0ff */
[----:B------:R-:W-:Y:S01]  /*aed0*/  IMAD.IADD R11, R15, 0x1, R16 ;  /* 0x000000010f0b7824 */ /* 0x000fe200078e0210 */
[----:B------:R0:W-:Y:S01]  /*aee0*/  STG.E desc[UR6][R12.64+-0x4], R21 ;  /* 0xfffffc150c007986 */ /* 0x0001e2000c101906 */
[----:B------:R-:W-:Y:S01]  /*aef0*/  IMAD R26, R7, 0x28, R26 ;  /* 0x00000028071a7824 */ /* 0x000fe200078e021a */
[----:B-1----:R-:W-:Y:S01]  /*af00*/  LOP3.LUT R17, R10, 0xf, RZ, 0xc0, !PT ;  /* 0x0000000f0a117812 */ /* 0x002fe200078ec0ff */
        /* <DEDUP_REMOVED lines=10> */
[----:B--2---:R-:W-:Y:S01]  /*afb0*/  LOP3.LUT R25, R22, 0xf, RZ, 0xc0, !PT ;  /* 0x0000000f16197812 */ /* 0x004fe200078ec0ff */
[----:B------:R-:W-:Y:S01]  /*afc0*/  IMAD.IADD R22, R15, 0x1, R18 ;  /* 0x000000010f167824 */ /* 0x000fe200078e0212 */
[----:B0-----:R-:W-:Y:S01]  /*afd0*/  LOP3.LUT R21, R10, 0xf, RZ, 0xc0, !PT ;  /* 0x0000000f0a157812 */ /* 0x001fe200078ec0ff */
[----:B------:R-:W-:Y:S01]  /*afe0*/  IMAD.WIDE R10, R11, 0x4, R2 ;  /* 0x000000040b0a7825 */ /* 0x000fe200078e0202 */
[----:B------:R0:W-:Y:S03]  /*aff0*/  STG.E desc[UR6][R12.64+0x4], R23 ;  /* 0x000004170c007986 */ /* 0x0001e6000c101906 */
[C---:B-1----:R-:W-:Y:S01]  /*b000*/  IMAD.IADD R27, R15.reuse, 0x1, R19 ;  /* 0x000000010f1b7824 */ /* 0x042fe200078e0213 */
[----:B---3--:R-:W-:Y:S01]  /*b010*/  LOP3.LUT R17, R22, 0xf, RZ, 0xc0, !PT ;  /* 0x0000000f16117812 */ /* 0x008fe200078ec0ff */
[----:B------:R-:W-:Y:S01]  /*b020*/  STG.E desc[UR6][R12.64+0x8], R21 ;  /* 0x000008150c007986 */ /* 0x000fe2000c101906 */
[----:B------:R-:W-:-:S02]  /*b030*/  IMAD.IADD R22, R15, 0x1, R20 ;  /* 0x000000010f167824 */ /* 0x000fc400078e0214 */
[----:B------:R-:W-:Y:S01]  /*b040*/  LOP3.LUT R27, R27, 0xf, RZ, 0xc0, !PT ;  /* 0x0000000f1b1b7812 */ /* 0x000fe200078ec0ff */
[----:B------:R1:W-:Y:S01]  /*b050*/  STG.E desc[UR6][R12.64+0xc], R15 ;  /* 0x00000c0f0c007986 */ /* 0x0003e2000c101906 */
[----:B------:R-:W-:Y:S02]  /*b060*/  IMAD R20, R7, 0x20, R20 ;  /* 0x0000002007147824 */ /* 0x000fe400078e0214 */
[----:B0-----:R-:W-:Y:S01]  /*b070*/  IMAD.IADD R23, R15, 0x1, R16 ;  /* 0x000000010f177824 */ /* 0x001fe200078e0210 */
[----:B------:R0:W-:Y:S01]  /*b080*/  STG.E desc[UR6][R10.64+-0xc], R17 ;  /* 0xfffff4110a007986 */ /* 0x0001e2000c101906 */
[C---:B------:R-:W-:Y:S02]  /*b090*/  IMAD R18, R7.reuse, 0x10, R18 ;  /* 0x0000001007127824 */ /* 0x040fe400078e0212 */
[----:B------:R-:W-:Y:S01]  /*b0a0*/  IMAD R16, R7, 0x30, R16 ;  /* 0x0000003007107824 */ /* 0x000fe200078e0210 */
[----:B------:R-:W-:Y:S01]  /*b0b0*/  LOP3.LUT R23, R23, 0xf, RZ, 0xc0, !PT ;  /* 0x0000000f17177812 */ /* 0x000fe200078ec0ff */
[----:B------:R2:W-:Y:S01]  /*b0c0*/  STG.E desc[UR6][R10.64+-0x10], R25 ;  /* 0xfffff0190a007986 */ /* 0x0005e2000c101906 */
[----:B-1----:R-:W-:Y:S01]  /*b0d0*/  IADD3 R12, PT, PT, R15, R26, RZ ;  /* 0x0000001a0f0c7210 */ /* 0x002fe20007ffe0ff */
        /* <DEDUP_REMOVED lines=10> */
[----:B--2---:R-:W-:Y:S01]  /*b180*/  LOP3.LUT R25, R12, 0xf, RZ, 0xc0, !PT ;  /* 0x0000000f0c197812 */ /* 0x004fe200078ec0ff */
[----:B------:R-:W-:Y:S01]  /*b190*/  IMAD R8, R7, 0x38, R8 ;  /* 0x0000003807087824 */ /* 0x000fe200078e0208 */
[----:B------:R-:W-:Y:S01]  /*b1a0*/  IADD3 R19, PT, PT, R24, R0, R17 ;  /* 0x0000000018137210 */ /* 0x000fe20007ffe011 */
[----:B------:R-:W-:Y:S01]  /*b1b0*/  IMAD.IADD R22, R17, 0x1, R15 ;  /* 0x0000000111167824 */ /* 0x000fe200078e020f */
[----:B------:R-:W-:Y:S01]  /*b1c0*/  STG.E desc[UR6][R10.64+-0x8], R27 ;  /* 0xfffff81b0a007986 */ /* 0x000fe2000c101906 */
[----:B------:R-:W-:Y:S01]  /*b1d0*/  IMAD.IADD R24, R9, 0x1, R24 ;  /* 0x0000000109187824 */ /* 0x000fe200078e0218 */
[----:B------:R-:W-:-:S02]  /*b1e0*/  LOP3.LUT R19, R19, 0xf, RZ, 0xc0, !PT ;  /* 0x0000000f13137812 */ /* 0x000fc400078ec0ff */
[----:B-1----:R-:W-:Y:S01]  /*b1f0*/  LOP3.LUT R23, R22, 0xf, RZ, 0xc0, !PT ;  /* 0x0000000f16177812 */ /* 0x002fe200078ec0ff */
        /* <DEDUP_REMOVED lines=1089> */
[----:B------:R-:W-:-:S02]  /*f610*/  IADD3 R24, PT, PT, R9, R24, RZ ;  /* 0x0000001809187210 */ /* 0x000fc40007ffe0ff */
[----:B--2---:R-:W-:Y:S01]  /*f620*/  LOP3.LUT R23, R22, 0xf, RZ, 0xc0, !PT ;  /* 0x0000000f16177812 */ /* 0x004fe200078ec0ff */
[--C-:B------:R-:W-:Y:S01]  /*f630*/  IMAD.IADD R22, R17, 0x1, R20.reuse ;  /* 0x0000000111167824 */ /* 0x100fe200078e0214 */
[----:B------:R2:W-:Y:S01]  /*f640*/  STG.E desc[UR6][R10.64+0xc], R17 ;  /* 0x00000c110a007986 */ /* 0x0005e2000c101906 */
[----:B------:R-:W-:Y:S02]  /*f650*/  IMAD R20, R7, 0x20, R20 ;  /* 0x0000002007147824 */ /* 0x000fe400078e0214 */
[--C-:B0-----:R-:W-:Y:S01]  /*f660*/  IMAD.IADD R21, R17, 0x1, R18.reuse ;  /* 0x0000000111157824 */ /* 0x101fe200078e0212 */
[----:B------:R0:W-:Y:S01]  /*f670*/  STG.E desc[UR6][R12.64+-0x10], R19 ;  /* 0xfffff0130c007986 */ /* 0x0001e2000c101906 */
[----:B------:R-:W-:Y:S02]  /*f680*/  IMAD R18, R7, 0x10, R18 ;  /* 0x0000001007127824 */ /* 0x000fe400078e0212 */
[--C-:B-1----:R-:W-:Y:S01]  /*f690*/  IMAD.IADD R25, R17, 0x1, R26.reuse ;  /* 0x0000000111197824 */ /* 0x102fe200078e021a */
[----:B------:R-:W-:Y:S01]  /*f6a0*/  LOP3.LUT R21, R21, 0xf, RZ, 0xc0, !PT ;  /* 0x0000000f15157812 */ /* 0x000fe200078ec0ff */
[----:B------:R1:W-:Y:S01]  /*f6b0*/  STG.E desc[UR6][R12.64+-0x8], R23 ;  /* 0xfffff8170c007986 */ /* 0x0003e2000c101906 */
[----:B------:R-:W-:-:S02]  /*f6c0*/  IMAD R26, R7, 0x28, R26 ;  /* 0x00000028071a7824 */ /* 0x000fc400078e021a */
        /* <DEDUP_REMOVED lines=40> */
[----:B------:R1:W-:Y:S01]  /*f950*/  STG.E desc[UR6][R10.64+-0x4], R13 ;  /* 0xfffffc0d0a007986 */ /* 0x0003e2000c101906 */
[----:B------:R-:W-:Y:S01]  /*f960*/  LOP3.LUT R17, R12, 0xf, RZ, 0xc0, !PT ;  /* 0x0000000f0c117812 */ /* 0x000fe200078ec0ff */
[----:B------:R-:W-:Y:S01]  /*f970*/  IMAD R26, R7, 0x28, R26 ;  /* 0x00000028071a7824 */ /* 0x000fe200078e021a */
        /* <DEDUP_REMOVED lines=14> */
[----:B------:R-:W-:Y:S01]  /*fa60*/  IMAD.IADD R25, R15, 0x1, R18 ;  /* 0x000000010f197824 */ /* 0x000fe200078e0212 */
[----:B--2---:R-:W-:Y:S01]  /*fa70*/  LOP3.LUT R17, R22, 0xf, RZ, 0xc0, !PT ;  /* 0x0000000f16117812 */ /* 0x004fe200078ec0ff */
[----:B------:R1:W-:Y:S01]  /*fa80*/  STG.E desc[UR6][R10.64+0xc], R15 ;  /* 0x00000c0f0a007986 */ /* 0x0003e2000c101906 */
[----:B------:R-:W-:-:S02]  /*fa90*/  LEA R18, R7, R18, 0x4 ;  /* 0x0000001207127211 */ /* 0x000fc400078e20ff */
[----:B------:R-:W-:Y:S01]  /*faa0*/  LOP3.LUT R25, R25, 0xf, RZ, 0xc0, !PT ;  /* 0x0000000f19197812 */ /* 0x000fe200078ec0ff */
[----:B------:R2:W-:Y:S01]  /*fab0*/  STG.E desc[UR6][R12.64+-0x10], R17 ;  /* 0xfffff0110c007986 */ /* 0x0005e2000c101906 */
[----:B0-----:R-:W-:-:S03]  /*fac0*/  IMAD.IADD R21, R15, 0x1, R20 ;  /* 0x000000010f157824 */ /* 0x001fc600078e0214 */
[----:B------:R0:W-:Y:S01]  /*fad0*/  STG.E desc[UR6][R12.64+-0xc], R25 ;  /* 0xfffff4190c007986 */ /* 0x0001e2000c101906 */
[----:B------:R-:W-:Y:S02]  /*fae0*/  LEA R20, R7, R20, 0x5 ;  /* 0x0000001407147211 */ /* 0x000fe400078e28ff */
[C---:B-1----:R-:W-:Y:S01]  /*faf0*/  IADD3 R10, PT, PT, R15.reuse, R26, RZ ;  /* 0x0000001a0f0a7210 */ /* 0x042fe20007ffe0ff */
[----:B------:R-:W-:Y:S01]  /*fb00*/  IMAD.IADD R11, R15, 0x1, R16 ;  /* 0x000000010f0b7824 */ /* 0x000fe200078e0210 */
[----:B------:R-:W-:Y:S01]  /*fb10*/  LOP3.LUT R21, R21, 0xf, RZ, 0xc0, !PT ;  /* 0x0000000f15157812 */ /* 0x000fe200078ec0ff */
[----:B------:R1:W-:Y:S01]  /*fb20*/  STG.E desc[UR6][R12.64+-0x8], R27 ;  /* 0xfffff81b0c007986 */ /* 0x0003e2000c101906 */
[----:B--2---:R-:W-:Y:S01]  /*fb30*/  IADD3 R17, PT, PT, R15, R14, RZ ;  /* 0x0000000e0f117210 */ /* 0x004fe20007ffe0ff */
[----:B------:R-:W-:Y:S01]  /*fb40*/  IMAD R26, R7, 0x28, R26 ;  /* 0x00000028071a7824 */ /* 0x000fe200078e021a */
[----:B------:R-:W-:Y:S01]  /*fb50*/  LOP3.LUT R23, R10, 0xf, RZ, 0xc0, !PT ;  /* 0x0000000f0a177812 */ /* 0x000fe200078ec0ff */
[--C-:B------:R-:W-:Y:S01]  /*fb60*/  IMAD.IADD R10, R15, 0x1, R8.reuse ;  /* 0x000000010f0a7824 */ /* 0x100fe200078e0208 */
[----:B------:R-:W-:Y:S01]  /*fb70*/  LOP3.LUT R15, R17, 0xf, RZ, 0xc0, !PT ;  /* 0x0000000f110f7812 */ /* 0x000fe200078ec0ff */
[----:B------:R2:W-:Y:S01]  /*fb80*/  STG.E desc[UR6][R12.64+-0x4], R21 ;  /* 0xfffffc150c007986 */ /* 0x0005e2000c101906 */
[----:B0-----:R-:W-:Y:S01]  /*fb90*/  LOP3.LUT R25, R11, 0xf, RZ, 0xc0, !PT ;  /* 0x0000000f0b197812 */ /* 0x001fe200078ec0ff */
[C---:B------:R-:W-:Y:S01]  /*fba0*/  IMAD R8, R7.reuse, 0x38, R8 ;  /* 0x0000003807087824 */ /* 0x040fe200078e0208 */
[----:B------:R-:W-:Y:S01]  /*fbb0*/  IADD3 R17, PT, PT, R24, R0, R15 ;  /* 0x0000000018117210 */ /* 0x000fe20007ffe00f */
[----:B------:R0:W-:Y:S01]  /*fbc0*/  STG.E desc[UR6][R12.64], R23 ;  /* 0x000000170c007986 */ /* 0x0001e2000c101906 */
[----:B------:R-:W-:Y:S01]  /*fbd0*/  IMAD R16, R7, 0x30, R16 ;  /* 0x0000003007107824 */ /* 0x000fe200078e0210 */
[----:B------:R-:W-:Y:S01]  /*fbe0*/  IADD3 R24, PT, PT, R9, R24, RZ ;  /* 0x0000001809187210 */ /* 0x000fe20007ffe0ff */
[----:B------:R-:W-:Y:S01]  /*fbf0*/  IMAD R14, R7, 0x40, R14 ;  /* 0x00000040070e7824 */ /* 0x000fe200078e020e */
[----:B-1----:R-:W-:Y:S01]  /*fc00*/  LOP3.LUT R27, R17, 0xf, RZ, 0xc0, !PT ;  /* 0x0000000f111b7812 */ /* 0x002fe200078ec0ff */
[----:B------:R-:W-:Y:S01]  /*fc10*/  IMAD.IADD R17, R6, 0x1, R19 ;  /* 0x0000000106117824 */ /* 0x000fe200078e0213 */
[----:B------:R-:W-:Y:S01]  /*fc20*/  STG.E desc[UR6][R12.64+0x4], R25 ;  /* 0x000004190c007986 */ /* 0x000fe2000c101906 */
[C---:B------:R-:W-:Y:S01]  /*fc30*/  IMAD.IADD R19, R15.reuse, 0x1, R18 ;  /* 0x000000010f137824 */ /* 0x040fe200078e0212 */
[----:B--2---:R-:W-:Y:S01]  /*fc40*/  LOP3.LUT R21, R10, 0xf, RZ, 0xc0, !PT ;  /* 0x0000000f0a157812 */ /* 0x004fe200078ec0ff */
[----:B------:R-:W-:Y:S01]  /*fc50*/  IMAD.IADD R22, R15, 0x1, R17 ;  /* 0x000000010f167824 */ /* 0x000fe200078e0211 */
[----:B------:R-:W-:Y:S01]  /*fc60*/  STG.E desc[UR6][R12.64+0xc], R15 ;  /* 0x00000c0f0c007986 */ /* 0x000fe2000c101906 */
[----:B------:R-:W-:Y:S01]  /*fc70*/  VIADD R11, R5, 0x3b0 ;  /* 0x000003b0050b7836 */ /* 0x000fe20000000000 */
[----:B------:R-:W-:Y:S01]  /*fc80*/  LOP3.LUT R19, R19, 0xf, RZ, 0xc0, !PT ;  /* 0x0000000f13137812 */ /* 0x000fe200078ec0ff */
[----:B0-----:R-:W-:Y:S01]  /*fc90*/  IMAD.IADD R23, R15, 0x1, R20 ;  /* 0x000000010f177824 */ /* 0x001fe200078e0214 */
[----:B------:R0:W-:Y:S01]  /*fca0*/  STG.E desc[UR6][R12.64+0x8], R21 ;  /* 0x000008150c007986 */ /* 0x0001e2000c101906 */
[----:B------:R-:W-:-:S02]  /*fcb0*/  IMAD R18, R7, 0x10, R18 ;  /* 0x0000001007127824 */ /* 0x000fc400078e0212 */
[----:B------:R-:W-:Y:S01]  /*fcc0*/  IMAD.WIDE R10, R11, 0x4, R2 ;  /* 0x000000040b0a7825 */ /* 0x000fe200078e0202 */
[----:B------:R-:W-:-:S03]  /*fcd0*/  LOP3.LUT R23, R23, 0xf, RZ, 0xc0, !PT ;  /* 0x0000000f17177812 */ /* 0x000fc600078ec0ff */
[----:B------:R-:W-:Y:S01]  /*fce0*/  IMAD.IADD R17, R6, 0x1, R17 ;  /* 0x0000000106117824 */ /* 0x000fe200078e0211 */
[----:B------:R1:W-:Y:S01]  /*fcf0*/  STG.E desc[UR6][R10.64+-0xc], R19 ;  /* 0xfffff4130a007986 */ /* 0x0003e2000c101906 */
[----:B------:R-:W-:Y:S01]  /*fd00*/  IMAD R28, R7, 0x40, R14 ;  /* 0x00000040071c7824 */ /* 0x000fe200078e020e */
[C---:B0-----:R-:W-:Y:S02]  /*fd10*/  IADD3 R12, PT, PT, R15.reuse, R26, RZ ;  /* 0x0000001a0f0c7210 */ /* 0x041fe40007ffe0ff */
[----:B------:R-:W-:Y:S01]  /*fd20*/  STG.E desc[UR6][R10.64+-0x4], R23 ;  /* 0xfffffc170a007986 */ /* 0x000fe2000c101906 */
[----:B------:R-:W-:Y:S01]  /*fd30*/  LOP3.LUT R21, R22, 0xf, RZ, 0xc0, !PT ;  /* 0x0000000f16157812 */ /* 0x000fe200078ec0ff */
[C---:B------:R-:W-:Y:S01]  /*fd40*/  IMAD.IADD R22, R15.reuse, 0x1, R16 ;  /* 0x000000010f167824 */ /* 0x040fe200078e0210 */
[----:B------:R-:W-:Y:S01]  /*fd50*/  LOP3.LUT R13, R12, 0xf, RZ, 0xc0, !PT ;  /* 0x0000000f0c0d7812 */ /* 0x000fe200078ec0ff */
[----:B------:R0:W-:Y:S01]  /*fd60*/  STG.E desc[UR6][R10.64+-0x10], R27 ;  /* 0xfffff01b0a007986 */ /* 0x0001e2000c101906 */
[C---:B------:R-:W-:Y:S01]  /*fd70*/  IADD3 R12, PT, PT, R15.reuse, R8, RZ ;  /* 0x000000080f0c7210 */ /* 0x040fe20007ffe0ff */
[----:B------:R-:W-:Y:S01]  /*fd80*/  IMAD.IADD R15, R15, 0x1, R14 ;  /* 0x000000010f0f7824 */ /* 0x000fe200078e020e */
[----:B------:R-:W-:Y:S01]  /*fd90*/  LOP3.LUT R25, R22, 0xf, RZ, 0xc0, !PT ;  /* 0x0000000f16197812 */ /* 0x000fe200078ec0ff */
[----:B------:R2:W-:Y:S01]  /*fda0*/  STG.E desc[UR6][R10.64+-0x8], R21 ;  /* 0xfffff8150a007986 */ /* 0x0005e2000c101906 */
[----:B-1----:R-:W-:Y:S01]  /*fdb0*/  LOP3.LUT R19, R12, 0xf, RZ, 0xc0, !PT ;  /* 0x0000000f0c137812 */ /* 0x002fe200078ec0ff */
[----:B------:R-:W-:Y:S01]  /*fdc0*/  IMAD R26, R7, 0x28, R26 ;  /* 0x00000028071a7824 */ /* 0x000fe200078e021a */
[----:B------:R-:W-:Y:S01]  /*fdd0*/  LOP3.LUT R15, R15, 0xf, RZ, 0xc0, !PT ;  /* 0x0000000f0f0f7812 */ /* 0x000fe200078ec0ff */
[----:B------:R1:W-:Y:S01]  /*fde0*/  STG.E desc[UR6][R10.64+0x4], R25 ;  /* 0x000004190a007986 */ /* 0x0003e2000c101906 */
[----:B------:R-:W-:-:S02]  /*fdf0*/  IMAD R16, R7, 0x30, R16 ;  /* 0x0000003007107824 */ /* 0x000fc400078e0210 */
[----:B------:R-:W-:Y:S01]  /*fe00*/  IADD3 R22, PT, PT, R15, R18, RZ ;  /* 0x000000120f167210 */ /* 0x000fe20007ffe0ff */
[----:B0-----:R-:W-:Y:S01]  /*fe10*/  VIADD R27, R5, 0x3b8 ;  /* 0x000003b8051b7836 */ /* 0x001fe20000000000 */
[----:B------:R0:W-:Y:S01]  /*fe20*/  STG.E desc[UR6][R10.64], R13 ;  /* 0x0000000d0a007986 */ /* 0x0001e2000c101906 */
[----:B------:R-:W-:Y:S01]  /*fe30*/  IMAD.IADD R14, R15, 0x1, R26 ;  /* 0x000000010f0e7824 */ /* 0x000fe200078e021a */
[----:B------:R-:W-:Y:S01]  /*fe40*/  LOP3.LUT R23, R22, 0xf, RZ, 0xc0, !PT ;  /* 0x0000000f16177812 */ /* 0x000fe200078ec0ff */
[C---:B------:R-:W-:Y:S01]  /*fe50*/  IMAD R22, R7.reuse, 0x20, R20 ;  /* 0x0000002007167824 */ /* 0x040fe200078e0214 */
[----:B------:R3:W-:Y:S01]  /*fe60*/  STG.E desc[UR6][R10.64+0x8], R19 ;  /* 0x000008130a007986 */ /* 0x0007e2000c101906 */
[----:B------:R-:W-:Y:S01]  /*fe70*/  IMAD R20, R7, 0x38, R8 ;  /* 0x0000003807147824 */ /* 0x000fe200078e0208 */
[----:B--2---:R-:W-:Y:S01]  /*fe80*/  IADD3 R21, PT, PT, R24, R0, R15 ;  /* 0x0000000018157210 */ /* 0x004fe20007ffe00f */
[C---:B-1----:R-:W-:Y:S01]  /*fe90*/  IMAD.IADD R25, R15.reuse, 0x1, R17 ;  /* 0x000000010f197824 */ /* 0x042fe200078e0211 */
[----:B------:R-:W-:Y:S01]  /*fea0*/  IADD3 R8, PT, PT, R15, R22, RZ ;  /* 0x000000160f087210 */ /* 0x000fe20007ffe0ff */
[----:B------:R1:W-:Y:S01]  /*feb0*/  STG.E desc[UR6][R10.64+0xc], R15 ;  /* 0x00000c0f0a007986 */ /* 0x0003e2000c101906 */
[----:B------:R-:W-:Y:S01]  /*fec0*/  IMAD.IADD R24, R9, 0x1, R24 ;  /* 0x0000000109187824 */ /* 0x000fe200078e0218 */
[----:B------:R-:W-:Y:S01]  /*fed0*/  LOP3.LUT R21, R21, 0xf, RZ, 0xc0, !PT ;  /* 0x0000000f15157812 */ /* 0x000fe200078ec0ff */
[----:B0-----:R-:W-:Y:S01]  /*fee0*/  IMAD.WIDE R12, R27, 0x4, R2 ;  /* 0x000000041b0c7825 */ /* 0x001fe200078e0202 */
[----:B------:R-:W-:-:S02]  /*fef0*/  LOP3.LUT R25, R25, 0xf, RZ, 0xc0, !PT ;  /* 0x0000000f19197812 */ /* 0x000fc400078ec0ff */
[----:B------:R-:W-:Y:S01]  /*ff00*/  IADD3 R17, PT, PT, R6, R17, RZ ;  /* 0x0000001106117210 */ /* 0x000fe20007ffe0ff */
[----:B------:R-:W-:Y:S01]  /*ff10*/  IMAD R22, R7, 0x20, R22 ;  /* 0x0000002007167824 */ /* 0x000fe200078e0216 */
[----:B---3--:R-:W-:Y:S01]  /*ff20*/  LOP3.LUT R19, R8, 0xf, RZ, 0xc0, !PT ;  /* 0x0000000f08137812 */ /* 0x008fe200078ec0ff */
[----:B------:R-:W-:Y:S01]  /*ff30*/  IMAD.IADD R8, R15, 0x1, R20 ;  /* 0x000000010f087824 */ /* 0x000fe200078e0214 */
[----:B------:R0:W-:Y:S01]  /*ff40*/  STG.E desc[UR6][R12.64+-0x8], R25 ;  /* 0xfffff8190c007986 */ /* 0x0001e2000c101906 */
[----:B------:R-:W-:Y:S01]  /*ff50*/  IMAD R18, R7, 0x10, R18 ;  /* 0x0000001007127824 */ /* 0x000fe200078e0212 */
[C---:B-1----:R-:W-:Y:S01]  /*ff60*/  IADD3 R10, PT, PT, R15.reuse, R16, RZ ;  /* 0x000000100f0a7210 */ /* 0x042fe20007ffe0ff */
[----:B------:R-:W-:Y:S01]  /*ff70*/  IMAD.IADD R11, R15, 0x1, R28 ;  /* 0x000000010f0b7824 */ /* 0x000fe200078e021c */
[----:B------:R1:W-:Y:S01]  /*ff80*/  STG.E desc[UR6][R12.64+-0x4], R19 ;  /* 0xfffffc130c007986 */ /* 0x0003e2000c101906 */
[----:B------:R-:W-:Y:S01]  /*ff90*/  IADD3 R15, PT, PT, R5, 0x3c0, RZ ;  /* 0x000003c0050f7810 */ /* 0x000fe20007ffe0ff */
[----:B------:R-:W-:-:S02]  /*ffa0*/  IMAD R26, R7, 0x28, R26 ;  /* 0x00000028071a7824 */ /* 0x000fc400078e021a */
[----:B------:R-:W-:Y:S01]  /*ffb0*/  LOP3.LUT R11, R11, 0xf, RZ, 0xc0, !PT ;  /* 0x0000000f0b0b7812 */ /* 0x000fe200078ec0ff */
[----:B------:R2:W-:Y:S01]  /*ffc0*/  STG.E desc[UR6][R12.64+-0x10], R21 ;  /* 0xfffff0150c007986 */ /* 0x0005e2000c101906 */
[----:B------:R-:W-:Y:S01]  /*ffd0*/  IMAD R28, R7, 0x40, R28 ;  /* 0x00000040071c7824 */ /* 0x000fe200078e021c */
[----:B0-----:R-:W-:Y:S02]  /*ffe0*/  LOP3.LUT R25, R8, 0xf, RZ, 0xc0, !PT ;  /* 0x0000000f08197812 */ /* 0x001fe400078ec0ff */
[----:B------:R0:W-:Y:S01]  /*fff0*/  STG.E desc[UR6][R12.64+-0xc], R23 ;  /* 0xfffff4170c007986 */ /* 0x0001e2000c101906 */
[----:B------:R-:W-:Y:S01]  /*10000*/  IADD3 R8, PT, PT, R24, R0, R11 ;  /* 0x0000000018087210 */ /* 0x000fe20007ffe00b */
[----:B------:R-:W-:Y:S02]  /*10010*/  IMAD.IADD R24, R9, 0x1, R24 ;  /* 0x0000000109187824 */ /* 0x000fe400078e0218 */
[----:B------:R3:W-:Y:S01]  /*10020*/  STG.E desc[UR6][R12.64+0x8], R25 ;  /* 0x000008190c007986 */ /* 0x0007e2000c101906 */
[----:B-1----:R-:W-:Y:S01]  /*10030*/  LOP3.LUT R19, R8, 0xf, RZ, 0xc0, !PT ;  /* 0x0000000f08137812 */ /* 0x002fe200078ec0ff */
[----:B------:R-:W-:Y:S01]  /*10040*/  IMAD.IADD R8, R11, 0x1, R22 ;  /* 0x000000010b087824 */ /* 0x000fe200078e0216 */
[----:B--2---:R-:W-:Y:S01]  /*10050*/  LOP3.LUT R21, R14, 0xf, RZ, 0xc0, !PT ;  /* 0x0000000f0e157812 */ /* 0x004fe200078ec0ff */
[----:B------:R-:W-:Y:S01]  /*10060*/  STG.E desc[UR6][R12.64+0xc], R11 ;  /* 0x00000c0b0c007986 */ /* 0x000fe2000c101906 */
[----:B------:R-:W-:Y:S01]  /*10070*/  IMAD.WIDE R14, R15, 0x4, R2 ;  /* 0x000000040f0e7825 */ /* 0x000fe200078e0202 */
[----:B0-----:R-:W-:-:S02]  /*10080*/  LOP3.LUT R23, R10, 0xf, RZ, 0xc0, !PT ;  /* 0x0000000f0a177812 */ /* 0x001fc400078ec0ff */
[----:B------:R0:W-:Y:S01]  /*10090*/  STG.E desc[UR6][R12.64], R21 ;  /* 0x000000150c007986 */ /* 0x0001e2000c101906 */
[----:B------:R-:W-:Y:S01]  /*100a0*/  IMAD.IADD R10, R11, 0x1, R18 ;  /* 0x000000010b0a7824 */ /* 0x000fe200078e0212 */
[C---:B------:R-:W-:Y:S02]  /*100b0*/  LEA R18, R7.reuse, R18, 0x4 ;  /* 0x0000001207127211 */ /* 0x040fe400078e20ff */
[----:B---3--:R-:W-:Y:S01]  /*100c0*/  LOP3.LUT R25, R8, 0xf, RZ, 0xc0, !PT ;  /* 0x0000000f08197812 */ /* 0x008fe200078ec0ff */
[----:B------:R1:W-:Y:S01]  /*100d0*/  STG.E desc[UR6][R12.64+0x4], R23 ;  /* 0x000004170c007986 */ /* 0x0003e2000c101906 */
[----:B------:R-:W-:-:S03]  /*100e0*/  IMAD R8, R7, 0x30, R16 ;  /* 0x0000003007087824 */ /* 0x000fc600078e0210 */
[----:B------:R2:W-:Y:S01]  /*100f0*/  STG.E desc[UR6][R14.64+-0x10], R19 ;  /* 0xfffff0130e007986 */ /* 0x0005e2000c101906 */
[----:B0-----:R-:W-:-:S03]  /*10100*/  LOP3.LUT R21, R10, 0xf, RZ, 0xc0, !PT ;  /* 0x0000000f0a157812 */ /* 0x001fc600078ec0ff */
[----:B------:R-:W-:Y:S01]  /*10110*/  STG.E desc[UR6][R14.64+-0x4], R25 ;  /* 0xfffffc190e007986 */ /* 0x000fe2000c101906 */
[----:B------:R-:W-:Y:S01]  /*10120*/  IADD3 R10, PT, PT, R11, R26, RZ ;  /* 0x0000001a0b0a7210 */ /* 0x000fe20007ffe0ff */
[----:B------:R-:W-:Y:S01]  /*10130*/  IMAD R26, R7, 0x28, R26 ;  /* 0x00000028071a7824 */ /* 0x000fe200078e021a */
[----:B-1----:R-:W-:Y:S01]  /*10140*/  IADD3 R23, PT, PT, R11, R17, RZ ;  /* 0x000000110b177210 */ /* 0x002fe20007ffe0ff */
[----:B------:R-:W-:Y:S01]  /*10150*/  IMAD R12, R7, 0x38, R20 ;  /* 0x00000038070c7824 */ /* 0x000fe200078e0214 */
[----:B------:R0:W-:Y:S01]  /*10160*/  STG.E desc[UR6][R14.64+-0xc], R21 ;  /* 0xfffff4150e007986 */ /* 0x0001e2000c101906 */
[----:B------:R-:W-:Y:S01]  /*10170*/  IMAD.IADD R13, R11, 0x1, R8 ;  /* 0x000000010b0d7824 */ /* 0x000fe200078e0208 */
[----:B------:R-:W-:Y:S01]  /*10180*/  LOP3.LUT R23, R23, 0xf, RZ, 0xc0, !PT ;  /* 0x0000000f17177812 */ /* 0x000fe200078ec0ff */
[C---:B------:R-:W-:Y:S01]  /*10190*/  IMAD.IADD R16, R11.reuse, 0x1, R12 ;  /* 0x000000010b107824 */ /* 0x040fe200078e020c */
[----:B------:R-:W-:Y:S01]  /*101a0*/  IADD3 R11, PT, PT, R11, R28, RZ ;  /* 0x0000001c0b0b7210 */ /* 0x000fe20007ffe0ff */
[----:B------:R-:W-:Y:S01]  /*101b0*/  IMAD.IADD R17, R6, 0x1, R17 ;  /* 0x0000000106117824 */ /* 0x000fe200078e0211 */
[----:B--2---:R-:W-:Y:S01]  /*101c0*/  LOP3.LUT R19, R10, 0xf, RZ, 0xc0, !PT ;  /* 0x0000000f0a137812 */ /* 0x004fe200078ec0ff */
[----:B------:R1:W-:Y:S04]  /*101d0*/  STG.E desc[UR6][R14.64+-0x8], R23 ;  /* 0xfffff8170e007986 */ /* 0x0003e8000c101906 */
[----:B------:R2:W-:Y:S01]  /*101e0*/  STG.E desc[UR6][R14.64], R19 ;  /* 0x000000130e007986 */ /* 0x0005e2000c101906 */
[----:B0-----:R-:W-:-:S02]  /*101f0*/  LOP3.LUT R21, R13, 0xf, RZ, 0xc0, !PT ;  /* 0x0000000f0d157812 */ /* 0x001fc400078ec0ff */
[----:B------:R-:W-:Y:S01]  /*10200*/  LOP3.LUT R13, R11, 0xf, RZ, 0xc0, !PT ;  /* 0x0000000f0b0d7812 */ /* 0x000fe200078ec0ff */
[----:B------:R-:W-:Y:S02]  /*10210*/  VIADD R11, R5, 0x3c8 ;  /* 0x000003c8050b7836 */ /* 0x000fe40000000000 */
[----:B------:R0:W-:Y:S01]  /*10220*/  STG.E desc[UR6][R14.64+0x4], R21 ;  /* 0x000004150e007986 */ /* 0x0001e2000c101906 */
[----:B------:R-:W-:Y:S01]  /*10230*/  IADD3 R20, PT, PT, R24, R0, R13 ;  /* 0x0000000018147210 */ /* 0x000fe20007ffe00d */
[----:B------:R-:W-:Y:S01]  /*10240*/  IMAD.IADD R25, R13, 0x1, R17 ;  /* 0x000000010d197824 */ /* 0x000fe200078e0211 */
[----:B-1----:R-:W-:Y:S01]  /*10250*/  LOP3.LUT R23, R16, 0xf, RZ, 0xc0, !PT ;  /* 0x0000000f10177812 */ /* 0x002fe200078ec0ff */
[----:B------:R-:W-:Y:S01]  /*10260*/  IMAD R16, R7, 0x20, R22 ;  /* 0x0000002007107824 */ /* 0x000fe200078e0216 */
[----:B------:R-:W-:Y:S01]  /*10270*/  IADD3 R22, PT, PT, R13, R18, RZ ;  /* 0x000000120d167210 */ /* 0x000fe20007ffe0ff */
[----:B------:R-:W-:Y:S01]  /*10280*/  STG.E desc[UR6][R14.64+0xc], R13 ;  /* 0x00000c0d0e007986 */ /* 0x000fe2000c101906 */
[----:B--2---:R-:W-:Y:S01]  /*10290*/  LOP3.LUT R19, R20, 0xf, RZ, 0xc0, !PT ;  /* 0x0000000f14137812 */ /* 0x004fe200078ec0ff */
[----:B------:R-:W-:Y:S01]  /*102a0*/  IMAD.WIDE R10, R11, 0x4, R2 ;  /* 0x000000040b0a7825 */ /* 0x000fe200078e0202 */
[----:B------:R-:W-:Y:S01]  /*102b0*/  LOP3.LUT R25, R25, 0xf, RZ, 0xc0, !PT ;  /* 0x0000000f19197812 */ /* 0x000fe200078ec0ff */
[----:B------:R1:W-:Y:S02]  /*102c0*/  STG.E desc[UR6][R14.64+0x8], R23 ;  /* 0x000008170e007986 */ /* 0x0003e4000c101906 */
[----:B------:R-:W-:-:S02]  /*102d0*/  IMAD R20, R7, 0x30, R8 ;  /* 0x0000003007147824 */ /* 0x000fc400078e0208 */
[----:B0-----:R-:W-:Y:S01]  /*102e0*/  IMAD.IADD R21, R13, 0x1, R16 ;  /* 0x000000010d157824 */ /* 0x001fe200078e0210 */
[----:B------:R0:W-:Y:S01]  /*102f0*/  STG.E desc[UR6][R10.64+-0x8], R25 ;  /* 0xfffff8190a007986 */ /* 0x0001e2000c101906 */
[----:B------:R-:W-:Y:S01]  /*10300*/  IMAD.IADD R8, R9, 0x1, R24 ;  /* 0x0000000109087824 */ /* 0x000fe200078e0218 */
[----:B------:R-:W-:Y:S01]  /*10310*/  LEA R16, R7, R16, 0x5 ;  /* 0x0000001007107211 */ /* 0x000fe200078e28ff */
[----:B------:R-:W-:Y:S01]  /*10320*/  IMAD.IADD R17, R6, 0x1, R17 ;  /* 0x0000000106117824 */ /* 0x000fe200078e0211 */
[----:B------:R-:W-:Y:S01]  /*10330*/  LOP3.LUT R21, R21, 0xf, RZ, 0xc0, !PT ;  /* 0x0000000f15157812 */ /* 0x000fe200078ec0ff */
[----:B------:R2:W-:Y:S01]  /*10340*/  STG.E desc[UR6][R10.64+-0x10], R19 ;  /* 0xfffff0130a007986 */ /* 0x0005e2000c101906 */
[----:B-1----:R-:W-:Y:S01]  /*10350*/  LEA R14, R7, R28, 0x6 ;  /* 0x0000001c070e7211 */ /* 0x002fe200078e30ff */
[----:B------:R-:W-:Y:S01]  /*10360*/  IMAD.IADD R23, R13, 0x1, R20 ;  /* 0x000000010d177824 */ /* 0x000fe200078e0214 */
[----:B------:R-:W-:Y:S01]  /*10370*/  LOP3.LUT R15, R22, 0xf, RZ, 0xc0, !PT ;  /* 0x0000000f160f7812 */ /* 0x000fe200078ec0ff */
[----:B------:R-:W-:Y:S01]  /*10380*/  IMAD R22, R7, 0x38, R12 ;  /* 0x0000003807167824 */ /* 0x000fe200078e020c */
[CC--:B------:R-:W-:Y:S01]  /*10390*/  IADD3 R24, PT, PT, R13.reuse, R14.reuse, RZ ;  /* 0x0000000e0d187210 */ /* 0x0c0fe20007ffe0ff */
[----:B------:R-:W-:Y:S01]  /*103a0*/  IMAD.IADD R12, R13, 0x1, R26 ;  /* 0x000000010d0c7824 */ /* 0x000fe200078e021a */
[----:B0-----:R-:W-:Y:S01]  /*103b0*/  IADD3 R25, PT, PT, R5, 0x3d0, RZ ;  /* 0x000003d005197810 */ /* 0x001fe20007ffe0ff */
[----:B------:R0:W-:Y:S01]  /*103c0*/  STG.E desc[UR6][R10.64+-0xc], R15 ;  /* 0xfffff40f0a007986 */ /* 0x0001e2000c101906 */
[----:B------:R-:W-:Y:S01]  /*103d0*/  IMAD.IADD R13, R13, 0x1, R22 ;  /* 0x000000010d0d7824 */ /* 0x000fe200078e0216 */
[----:B------:R-:W-:Y:S01]  /*103e0*/  LOP3.LUT R23, R23, 0xf, RZ, 0xc0, !PT ;  /* 0x0000000f17177812 */ /* 0x000fe200078ec0ff */
[C---:B------:R-:W-:Y:S01]  /*103f0*/  IMAD R20, R7.reuse, 0x30, R20 ;  /* 0x0000003007147824 */ /* 0x040fe200078e0214 */
[----:B------:R1:W-:Y:S01]  /*10400*/  STG.E desc[UR6][R10.64+-0x4], R21 ;  /* 0xfffffc150a007986 */ /* 0x0003e2000c101906 */
[----:B--2---:R-:W-:Y:S01]  /*10410*/  LOP3.LUT R19, R12, 0xf, RZ, 0xc0, !PT ;  /* 0x0000000f0c137812 */ /* 0x004fe200078ec0ff */
[C---:B------:R-:W-:Y:S01]  /*10420*/  IMAD R22, R7.reuse, 0x38, R22 ;  /* 0x0000003807167824 */ /* 0x040fe200078e0216 */
[----:B------:R-:W-:Y:S01]  /*10430*/  LEA R14, R7, R14, 0x6 ;  /* 0x0000000e070e7211 */ /* 0x000fe200078e30ff */
[----:B------:R-:W-:Y:S01]  /*10440*/  STG.E desc[UR6][R10.64+0x4], R23 ;  /* 0x000004170a007986 */ /* 0x000fe2000c101906 */
[----:B0-----:R-:W-:-:S03]  /*10450*/  LOP3.LUT R15, R24, 0xf, RZ, 0xc0, !PT ;  /* 0x0000000f180f7812 */ /* 0x001fc600078ec0ff */
[----:B------:R0:W-:Y:S01]  /*10460*/  STG.E desc[UR6][R10.64], R19 ;  /* 0x000000130a007986 */ /* 0x0001e2000c101906 */
[----:B------:R-:W-:-:S03]  /*10470*/  IADD3 R24, PT, PT, R8, R0, R15 ;  /* 0x0000000008187210 */ /* 0x000fc60007ffe00f */
[----:B------:R-:W-:Y:S01]  /*10480*/  STG.E desc[UR6][R10.64+0xc], R15 ;  /* 0x00000c0f0a007986 */ /* 0x000fe2000c101906 */
[----:B-1----:R-:W-:Y:S01]  /*10490*/  LOP3.LUT R21, R13, 0xf, RZ, 0xc0, !PT ;  /* 0x0000000f0d157812 */ /* 0x002fe200078ec0ff */
[----:B------:R-:W-:Y:S01]  /*104a0*/  IMAD.WIDE R12, R25, 0x4, R2 ;  /* 0x00000004190c7825 */ /* 0x000fe200078e0202 */
[----:B------:R-:W-:-:S03]  /*104b0*/  LOP3.LUT R25, R24, 0xf, RZ, 0xc0, !PT ;  /* 0x0000000f18197812 */ /* 0x000fc600078ec0ff */
[C---:B------:R-:W-:Y:S01]  /*104c0*/  IMAD R24, R7.reuse, 0x10, R18 ;  /* 0x0000001007187824 */ /* 0x040fe200078e0212 */
[----:B------:R1:W-:Y:S01]  /*104d0*/  STG.E desc[UR6][R10.64+0x8], R21 ;  /* 0x000008150a007986 */ /* 0x0003e2000c101906 */
[----:B------:R-:W-:Y:S01]  /*104e0*/  IMAD R18, R7, 0x28, R26 ;  /* 0x0000002807127824 */ /* 0x000fe200078e021a */
[C---:B------:R-:W-:Y:S01]  /*104f0*/  IADD3 R26, PT, PT, R15.reuse, R16, RZ ;  /* 0x000000100f1a7210 */ /* 0x040fe20007ffe0ff */
[C---:B0-----:R-:W-:Y:S01]  /*10500*/  IMAD.IADD R19, R15.reuse, 0x1, R24 ;  /* 0x000000010f137824 */ /* 0x041fe200078e0218 */
[----:B------:R0:W-:Y:S01]  /*10510*/  STG.E desc[UR6][R12.64+-0x10], R25 ;  /* 0xfffff0190c007986 */ /* 0x0001e2000c101906 */
[C---:B------:R-:W-:Y:S02]  /*10520*/  IMAD.IADD R23, R15.reuse, 0x1, R17 ;  /* 0x000000010f177824 */ /* 0x040fe400078e0211 */
[----:B------:R-:W-:Y:S02]  /*10530*/  IMAD.IADD R27, R15, 0x1, R18 ;  /* 0x000000010f1b7824 */ /* 0x000fe400078e0212 */
[----:B------:R-:W-:Y:S01]  /*10540*/  IMAD R16, R7, 0x20, R16 ;  /* 0x0000002007107824 */ /* 0x000fe200078e0210 */
[----:B------:R-:W-:Y:S01]  /*10550*/  LOP3.LUT R23, R23, 0xf, RZ, 0xc0, !PT ;  /* 0x0000000f17177812 */ /* 0x000fe200078ec0ff */
[----:B------:R-:W-:Y:S01]  /*10560*/  IMAD R18, R7, 0x28, R18 ;  /* 0x0000002807127824 */ /* 0x000fe200078e0212 */
[----:B-1----:R-:W-:Y:S01]  /*10570*/  LOP3.LUT R11, R19, 0xf, RZ, 0xc0, !PT ;  /* 0x0000000f130b7812 */ /* 0x002fe200078ec0ff */
[----:B------:R-:W-:Y:S01]  /*10580*/  IMAD.IADD R10, R15, 0x1, R20 ;  /* 0x000000010f0a7824 */ /* 0x000fe200078e0214 */
[----:B------:R-:W-:Y:S01]  /*10590*/  LOP3.LUT R21, R26, 0xf, RZ, 0xc0, !PT ;  /* 0x0000000f1a157812 */ /* 0x000fe200078ec0ff */
[----:B------:R-:W-:Y:S01]  /*105a0*/  VIADD R19, R5, 0x3d8 ;  /* 0x000003d805137836 */ /* 0x000fe20000000000 */
[----:B------:R-:W-:Y:S01]  /*105b0*/  IADD3 R26, PT, PT, R9, R8, RZ ;  /* 0x00000008091a7210 */ /* 0x000fe20007ffe0ff */
[----:B------:R1:W-:Y:S01]  /*105c0*/  STG.E desc[UR6][R12.64+-0xc], R11 ;  /* 0xfffff40b0c007986 */ /* 0x0003e2000c101906 */
[----:B0-----:R-:W-:Y:S01]  /*105d0*/  LOP3.LUT R25, R10, 0xf, RZ, 0xc0, !PT ;  /* 0x0000000f0a197812 */ /* 0x001fe200078ec0ff */
[----:B------:R-:W-:Y:S01]  /*105e0*/  IMAD.IADD R10, R15, 0x1, R14 ;  /* 0x000000010f0a7824 */ /* 0x000fe200078e020e */
[----:B------:R-:W-:Y:S01]  /*105f0*/  LOP3.LUT R27, R27, 0xf, RZ, 0xc0, !PT ;  /* 0x0000000f1b1b7812 */ /* 0x000fe200078ec0ff */
[----:B------:R-:W-:Y:S01]  /*10600*/  IMAD.IADD R8, R15, 0x1, R22 ;  /* 0x000000010f087824 */ /* 0x000fe200078e0216 */
[----:B------:R0:W-:Y:S01]  /*10610*/  STG.E desc[UR6][R12.64+-0x4], R21 ;  /* 0xfffffc150c007986 */ /* 0x0001e2000c101906 */
[----:B------:R-:W-:Y:S01]  /*10620*/  IMAD.IADD R15, R9, 0x1, R26 ;  /* 0x00000001090f7824 */ /* 0x000fe200078e021a */
[C---:B------:R-:W-:Y:S01]  /*10630*/  LEA R14, R7.reuse, R14, 0x6 ;  /* 0x0000000e070e7211 */ /* 0x040fe200078e30ff */
[C---:B------:R-:W-:Y:S01]  /*10640*/  IMAD R22, R7.reuse, 0x38, R22 ;  /* 0x0000003807167824 */ /* 0x040fe200078e0216 */
[----:B------:R2:W-:Y:S01]  /*10650*/  STG.E desc[UR6][R12.64+-0x8], R23 ;  /* 0xfffff8170c007986 */ /* 0x0005e2000c101906 */
[----:B------:R-:W-:-:S02]  /*10660*/  IMAD R20, R7, 0x30, R20 ;  /* 0x0000003007147824 */ /* 0x000fc400078e0214 */
[----:B-1----:R-:W-:Y:S01]  /*10670*/  IMAD.IADD R11, R6, 0x1, R17 ;  /* 0x00000001060b7824 */ /* 0x002fe200078e0211 */
[----:B------:R-:W-:Y:S01]  /*10680*/  LOP3.LUT R17, R10, 0xf, RZ, 0xc0, !PT ;  /* 0x0000000f0a117812 */ /* 0x000fe200078ec0ff */
[----:B------:R1:W-:Y:S01]  /*10690*/  STG.E desc[UR6][R12.64+0x4], R25 ;  /* 0x000004190c007986 */ /* 0x0003e2000c101906 */
[----:B------:R-:W-:Y:S02]  /*106a0*/  LEA R10, R7, R24, 0x4 ;  /* 0x00000018070a7211 */ /* 0x000fe400078e20ff */
[----:B0-----:R-:W-:Y:S01]  /*106b0*/  LOP3.LUT R21, R8, 0xf, RZ, 0xc0, !PT ;  /* 0x0000000f08157812 */ /* 0x001fe200078ec0ff */
[----:B------:R-:W-:Y:S01]  /*106c0*/  IMAD.WIDE R8, R19, 0x4, R2 ;  /* 0x0000000413087825 */ /* 0x000fe200078e0202 */
[----:B------:R-:W-:Y:S01]  /*106d0*/  IADD3 R26, PT, PT, R26, R0, R17 ;  /* 0x000000001a1a7210 */ /* 0x000fe20007ffe011 */
[----:B------:R-:W-:Y:S01]  /*106e0*/  STG.E desc[UR6][R12.64], R27 ;  /* 0x0000001b0c007986 */ /* 0x000fe2000c101906 */
[C---:B------:R-:W-:Y:S01]  /*106f0*/  IADD3 R24, PT, PT, R17.reuse, R11, RZ ;  /* 0x0000000b11187210 */ /* 0x040fe20007ffe0ff */
[C---:B--2---:R-:W-:Y:S01]  /*10700*/  IMAD.IADD R23, R17.reuse, 0x1, R10 ;  /* 0x0000000111177824 */ /* 0x044fe200078e020a */
[----:B------:R-:W-:Y:S01]  /*10710*/  LOP3.LUT R19, R26, 0xf, RZ, 0xc0, !PT ;  /* 0x0000000f1a137812 */ /* 0x000fe200078ec0ff */
[----:B------:R0:W-:Y:S01]  /*10720*/  STG.E desc[UR6][R12.64+0x8], R21 ;  /* 0x000008150c007986 */ /* 0x0001e2000c101906 */
[C---:B------:R-:W-:Y:S01]  /*10730*/  IMAD.IADD R26, R17.reuse, 0x1, R18 ;  /* 0x00000001111a7824 */ /* 0x040fe200078e0212 */
[----:B-1----:R-:W-:Y:S01]  /*10740*/  LOP3.LUT R25, R24, 0xf, RZ, 0xc0, !PT ;  /* 0x0000000f18197812 */ /* 0x002fe200078ec0ff */
[----:B------:R-:W-:Y:S01]  /*10750*/  IMAD.IADD R24, R17, 0x1, R16 ;  /* 0x0000000111187824 */ /* 0x000fe200078e0210 */
[----:B------:R1:W-:Y:S01]  /*10760*/  STG.E desc[UR6][R12.64+0xc], R17 ;  /* 0x00000c110c007986 */ /* 0x0003e2000c101906 */
[----:B------:R-:W-:Y:S01]  /*10770*/  LOP3.LUT R23, R23, 0xf, RZ, 0xc0, !PT ;  /* 0x0000000f17177812 */ /* 0x000fe200078ec0ff */
[----:B------:R-:W-:-:S02]  /*10780*/  IMAD R10, R7, 0x10, R10 ;  /* 0x00000010070a7824 */ /* 0x000fc400078e020a */
[----:B------:R2:W-:Y:S04]  /*10790*/  STG.E desc[UR6][R8.64+-0x10], R19 ;  /* 0xfffff01308007986 */ /* 0x0005e8000c101906 */
[----:B------:R3:W-:Y:S01]  /*107a0*/  STG.E desc[UR6][R8.64+-0xc], R23 ;  /* 0xfffff41708007986 */ /* 0x0007e2000c101906 */
[----:B0-----:R-:W-:Y:S01]  /*107b0*/  LOP3.LUT R21, R24, 0xf, RZ, 0xc0, !PT ;  /* 0x0000000f18157812 */ /* 0x001fe200078ec0ff */
[----:B------:R-:W-:Y:S02]  /*107c0*/  IMAD R24, R7, 0x40, R14 ;  /* 0x0000004007187824 */ /* 0x000fe400078e020e */
[C---:B-1----:R-:W-:Y:S01]  /*107d0*/  IMAD.IADD R12, R17.reuse, 0x1, R20 ;  /* 0x00000001110c7824 */ /* 0x042fe200078e0214 */
[C---:B------:R-:W-:Y:S01]  /*107e0*/  IADD3 R13, PT, PT, R17.reuse, R22, RZ ;  /* 0x00000016110d7210 */ /* 0x040fe20007ffe0ff */
[----:B------:R-:W-:Y:S01]  /*107f0*/  IMAD.IADD R17, R17, 0x1, R14 ;  /* 0x0000000111117824 */ /* 0x000fe200078e020e */
[----:B------:R0:W-:Y:S01]  /*10800*/  STG.E desc[UR6][R8.64+-0x8], R25 ;  /* 0xfffff81908007986 */ /* 0x0001e2000c101906 */
[----:B--2---:R-:W-:Y:S01]  /*10810*/  LOP3.LUT R19, R26, 0xf, RZ, 0xc0, !PT ;  /* 0x0000000f1a137812 */ /* 0x004fe200078ec0ff */
[C---:B------:R-:W-:Y:S01]  /*10820*/  IMAD R22, R7.reuse, 0x38, R22 ;  /* 0x0000003807167824 */ /* 0x040fe200078e0216 */
[C---:B------:R-:W-:Y:S01]  /*10830*/  LEA R26, R7.reuse, R16, 0x5 ;  /* 0x00000010071a7211 */ /* 0x040fe200078e28ff */
[----:B------:R-:W-:Y:S01]  /*10840*/  IMAD R14, R7, 0x28, R18 ;  /* 0x00000028070e7824 */ /* 0x000fe200078e0212 */
[----:B------:R-:W-:Y:S01]  /*10850*/  LOP3.LUT R17, R17, 0xf, RZ, 0xc0, !PT ;  /* 0x0000000f11117812 */ /* 0x000fe200078ec0ff */
[----:B------:R-:W-:Y:S01]  /*10860*/  IMAD R16, R7, 0x30, R20 ;  /* 0x0000003007107824 */ /* 0x000fe200078e0214 */
[----:B---3--:R-:W-:Y:S01]  /*10870*/  LOP3.LUT R23, R12, 0xf, RZ, 0xc0, !PT ;  /* 0x0000000f0c177812 */ /* 0x008fe200078ec0ff */
[----:B------:R1:W-:Y:S01]  /*10880*/  STG.E desc[UR6][R8.64+-0x4], R21 ;  /* 0xfffffc1508007986 */ /* 0x0003e2000c101906 */
[C---:B------:R-:W-:Y:S01]  /*10890*/  IADD3 R6, PT, PT, R17.reuse, R11, R6 ;  /* 0x0000000b11067210 */ /* 0x040fe20007ffe006 */
[----:B------:R-:W-:Y:S01]  /*108a0*/  IMAD.IADD R14, R17, 0x1, R14 ;  /* 0x00000001110e7824 */ /* 0x000fe200078e020e */
[----:B------:R-:W-:Y:S01]  /*108b0*/  IADD3 R15, PT, PT, R15, R0, R17 ;  /* 0x000000000f0f7210 */ /* 0x000fe20007ffe011 */
[----:B------:R2:W-:Y:S01]  /*108c0*/  STG.E desc[UR6][R8.64], R19 ;  /* 0x0000001308007986 */ /* 0x0005e2000c101906 */
[----:B0-----:R-:W-:Y:S01]  /*108d0*/  LOP3.LUT R25, R13, 0xf, RZ, 0xc0, !PT ;  /* 0x0000000f0d197812 */ /* 0x001fe200078ec0ff */
[----:B------:R-:W-:Y:S01]  /*108e0*/  VIADD R13, R5, 0x3e0 ;  /* 0x000003e0050d7836 */ /* 0x000fe20000000000 */
[C---:B------:R-:W-:Y:S01]  /*108f0*/  IADD3 R10, PT, PT, R17.reuse, R10, RZ ;  /* 0x0000000a110a7210 */ /* 0x040fe20007ffe0ff */
[----:B------:R0:W-:Y:S01]  /*10900*/  STG.E desc[UR6][R8.64+0x4], R23 ;  /* 0x0000041708007986 */ /* 0x0001e2000c101906 */
[----:B------:R-:W-:Y:S01]  /*10910*/  IADD3 R16, PT, PT, R17, R16, RZ ;  /* 0x0000001011107210 */ /* 0x000fe20007ffe0ff */
[----:B------:R-:W-:Y:S01]  /*10920*/  IMAD.WIDE R12, R13, 0x4, R2 ;  /* 0x000000040d0c7825 */ /* 0x000fe200078e0202 */
[----:B------:R-:W-:Y:S01]  /*10930*/  LOP3.LUT R11, R10, 0xf, RZ, 0xc0, !PT ;  /* 0x0000000f0a0b7812 */ /* 0x000fe200078ec0ff */
[----:B------:R3:W-:Y:S01]  /*10940*/  STG.E desc[UR6][R8.64+0x8], R25 ;  /* 0x0000081908007986 */ /* 0x0007e2000c101906 */
[----:B-1----:R-:W-:-:S02]  /*10950*/  LOP3.LUT R21, R14, 0xf, RZ, 0xc0, !PT ;  /* 0x0000000f0e157812 */ /* 0x002fc400078ec0ff */
[----:B------:R-:W-:Y:S01]  /*10960*/  IADD3 R7, PT, PT, R7, 0x1, RZ ;  /* 0x0000000107077810 */ /* 0x000fe20007ffe0ff */
[----:B------:R1:W-:Y:S01]  /*10970*/  STG.E desc[UR6][R8.64+0xc], R17 ;  /* 0x00000c1108007986 */ /* 0x0003e2000c101906 */
[----:B--2---:R-:W-:Y:S01]  /*10980*/  LOP3.LUT R19, R6, 0xf, RZ, 0xc0, !PT ;  /* 0x0000000f06137812 */ /* 0x004fe200078ec0ff */
[----:B------:R-:W-:Y:S01]  /*10990*/  IMAD.IADD R6, R17, 0x1, R22 ;  /* 0x0000000111067824 */ /* 0x000fe200078e0216 */
[----:B------:R-:W-:Y:S01]  /*109a0*/  ISETP.NE.AND P0, PT, R7, 0x64, PT ;  /* 0x000000640700780c */ /* 0x000fe20003f05270 */
[----:B------:R2:W-:Y:S01]  /*109b0*/  STG.E desc[UR6][R12.64+-0xc], R11 ;  /* 0xfffff40b0c007986 */ /* 0x0005e2000c101906 */
[----:B0-----:R-:W-:Y:S02]  /*109c0*/  LOP3.LUT R23, R16, 0xf, RZ, 0xc0, !PT ;  /* 0x0000000f10177812 */ /* 0x001fe400078ec0ff */
[----:B---3--:R-:W-:Y:S01]  /*109d0*/  LOP3.LUT R25, R6, 0xf, RZ, 0xc0, !PT ;  /* 0x0000000f06197812 */ /* 0x008fe200078ec0ff */
[----:B------:R2:W-:Y:S01]  /*109e0*/  STG.E desc[UR6][R12.64+-0x8], R19 ;  /* 0xfffff8130c007986 */ /* 0x0005e2000c101906 */
[----:B-1----:R-:W-:Y:S01]  /*109f0*/  LOP3.LUT R9, R15, 0xf, RZ, 0xc0, !PT ;  /* 0x0000000f0f097812 */ /* 0x002fe200078ec0ff */
[----:B------:R-:W-:-:S02]  /*10a00*/  IMAD.IADD R8, R17, 0x1, R26 ;  /* 0x0000000111087824 */ /* 0x000fc400078e021a */
[----:B------:R2:W-:Y:S01]  /*10a10*/  STG.E desc[UR6][R12.64], R21 ;  /* 0x000000150c007986 */ /* 0x0005e2000c101906 */
[----:B------:R-:W-:Y:S02]  /*10a20*/  IMAD.IADD R15, R17, 0x1, R24 ;  /* 0x00000001110f7824 */ /* 0x000fe400078e0218 */
[----:B------:R-:W-:Y:S01]  /*10a30*/  LOP3.LUT R17, R8, 0xf, RZ, 0xc0, !PT ;  /* 0x0000000f08117812 */ /* 0x000fe200078ec0ff */
[----:B------:R2:W-:Y:S02]  /*10a40*/  STG.E desc[UR6][R12.64+-0x10], R9 ;  /* 0xfffff0090c007986 */ /* 0x0005e4000c101906 */
[----:B------:R-:W-:Y:S02]  /*10a50*/  LOP3.LUT R15, R15, 0xf, RZ, 0xc0, !PT ;  /* 0x0000000f0f0f7812 */ /* 0x000fe400078ec0ff */
[----:B------:R2:W-:Y:S04]  /*10a60*/  STG.E desc[UR6][R12.64+-0x4], R17 ;  /* 0xfffffc110c007986 */ /* 0x0005e8000c101906 */
[----:B------:R2:W-:Y:S04]  /*10a70*/  STG.E desc[UR6][R12.64+0x4], R23 ;  /* 0x000004170c007986 */ /* 0x0005e8000c101906 */
[----:B------:R2:W-:Y:S04]  /*10a80*/  STG.E desc[UR6][R12.64+0x8], R25 ;  /* 0x000008190c007986 */ /* 0x0005e8000c101906 */
[----:B------:R2:W-:Y:S01]  /*10a90*/  STG.E desc[UR6][R12.64+0xc], R15 ;  /* 0x00000c0f0c007986 */ /* 0x0005e2000c101906 */
[----:B------:R-:W-:Y:S01]  /*10aa0*/  VIADD R5, R5, 0x3e8 ;  /* 0x000003e805057836 */ /* 0x000fe20000000000 */
[----:B------:R-:W-:Y:S06]  /*10ab0*/  @P0 BRA `(.L_x_0) ;  /* 0xfffffef400800947 */ /* 0x000fec000383ffff */
[----:B------:R-:W-:Y:S05]  /*10ac0*/  EXIT ;  /* 0x000000000000794d */ /* 0x000fea0003800000 */
.L_x_1:
[----:B------:R-:W-:-:S00]  /*10ad0*/  BRA `(.L_x_1) ;  /* 0xfffffffc00fc7947 */ /* 0x000fc0000383ffff */
[----:B------:R-:W-:-:S00]  /*10ae0*/  NOP ;  /* 0x0000000000007918 */ /* 0x000fc00000000000 */
        /* <DEDUP_REMOVED lines=9> */
.L_x_2:


//--------------------- .nv.shared.reserved.0     --------------------------
	.section	.nv.shared.reserved.0,"aw",@nobits
	.weak		__nv_reservedSMEM_offset_0_alias
	.size		__nv_reservedSMEM_offset_0_alias, 0, 64
	.other		__nv_reservedSMEM_offset_0_alias,@"STO_CUDA_RESERVED_SHARED STV_DEFAULT"
__nv_reservedSMEM_offset_0_alias:
	.zero		0
	.zero		64


//--------------------- .nv.constant0._Z14dummy_functionPij --------------------------
	.section	.nv.constant0._Z14dummy_functionPij,"a",@progbits
	.sectionflags	@""
	.align	4
.nv.constant0._Z14dummy_functionPij:
	.zero		908


//--------------------- SYMBOLS --------------------------

	.type		.nv.reservedSmem.offset0,@object
	.size		.nv.reservedSmem.offset0,0x4
